	.target	sm_90a

	.elftype	@"ET_EXEC"


//--------------------- .note.nv.tkinfo           --------------------------
	.section	.note.nv.tkinfo,"",@"SHT_NOTE"
	.sectionflags	@"SHF_NOTE_NV_TKINFO"
	.tkinfo
        /*0018*/ 	.word	0x00000002
        /*0030*/ 	.string	""
        /*0030*/ 	.string	"ptxas"
        /*0030*/ 	.string	"Cuda compilation tools, release 13.0, V13.0.88"
        /*0030*/ 	.string	"Build cuda_13.0.r13.0/compiler.36424714_0"
        /*0030*/ 	.string	"-arch sm_90a -m 64 "



//--------------------- .note.nv.cuinfo           --------------------------
	.section	.note.nv.cuinfo,"",@"SHT_NOTE"
	.sectionflags	@"SHF_NOTE_NV_CUINFO"
        /*0018*/ 	.short	0x0002
        /*001a*/ 	.short	0x005a
        /*001c*/ 	.short	0x0082
	.zero		2


//--------------------- .nv.info                  --------------------------
	.section	.nv.info,"",@"SHT_CUDA_INFO"
	.align	4


	//----- nvinfo : EIATTR_REGCOUNT
	.align		4
        /*0000*/ 	.byte	0x04, 0x2f
        /*0002*/ 	.short	(.L_16 - .L_15)
	.align		4
.L_15:
        /*0004*/ 	.word	index@(_ZN7cutlass13device_kernelINS_4gemm6kernel13GemmUniversalIN4cute5tupleIJiiiiEEENS1_10collective13CollectiveMmaINS1_49MainloopSm90TmaGmmaRmemAWarpSpecializedMixedInputILi2ENS5_IJNS4_1CILi1EEESB_SB_EEENS1_35KernelTmaWarpSpecializedCooperativeEEENS5_IJNSA_ILi128EEENSA_ILi256EEESF_EEENS5_IJNS_12float_e4m3_tEEEENS5_IJlSB_lEEENS_10bfloat16_tESK_NS4_8TiledMMAINS4_8MMA_AtomIJNS4_4SM904GMMA28MMA_64x256x16_F32BF16BF16_RSILNSP_5MajorE0ELSR_0ELNSP_7ScaleInE1ELSS_1EEEEEENS4_6LayoutINS5_IJNSA_ILi2EEESB_SB_EEENS5_IJSB_NSA_ILi0EEESY_EEEEENS5_IJNS4_10UnderscoreES11_S11_EEEEENS4_13SM90_TMA_LOADENS4_14ComposedLayoutINS4_7SwizzleILi3ELi4ELi3EEENS4_18smem_ptr_flag_bitsILi8EEENSV_INS5_IJNSA_ILi8EEESF_EEENS5_IJSF_SB_EEEEEEENS4_9Copy_AtomIJNS4_39AutoVectorizingCopyWithAssumedAlignmentILi128EEESI_EEENS4_8identityES14_NS15_IS17_NS18_ILi16EEENSV_INS5_IJS1A_NSA_ILi64EEEEEENS5_IJS1L_SB_EEEEEEEvS1J_EENS_8epilogue10collective6detail29Sm90TmaWarpSpecializedAdapterINS1S_15DefaultEpilogueISI_SK_SK_NS1R_6thread17LinearCombinationISI_Li1EffLNS1W_9ScaleType4KindE0ELNS_15FloatRoundStyleE2ESI_EENS1_15EpilogueDefaultEEEEEvvEEEEvNT_6ParamsE)
        /*0008*/ 	.word	0x000000a8


	//----- nvinfo : EIATTR_FRAME_SIZE
	.align		4
.L_16:
        /*000c*/ 	.byte	0x04, 0x11
        /*000e*/ 	.short	(.L_18 - .L_17)
	.align		4
.L_17:
        /*0010*/ 	.word	index@(_ZN7cutlass13device_kernelINS_4gemm6kernel13GemmUniversalIN4cute5tupleIJiiiiEEENS1_10collective13CollectiveMmaINS1_49MainloopSm90TmaGmmaRmemAWarpSpecializedMixedInputILi2ENS5_IJNS4_1CILi1EEESB_SB_EEENS1_35KernelTmaWarpSpecializedCooperativeEEENS5_IJNSA_ILi128EEENSA_ILi256EEESF_EEENS5_IJNS_12float_e4m3_tEEEENS5_IJlSB_lEEENS_10bfloat16_tESK_NS4_8TiledMMAINS4_8MMA_AtomIJNS4_4SM904GMMA28MMA_64x256x16_F32BF16BF16_RSILNSP_5MajorE0ELSR_0ELNSP_7ScaleInE1ELSS_1EEEEEENS4_6LayoutINS5_IJNSA_ILi2EEESB_SB_EEENS5_IJSB_NSA_ILi0EEESY_EEEEENS5_IJNS4_10UnderscoreES11_S11_EEEEENS4_13SM90_TMA_LOADENS4_14ComposedLayoutINS4_7SwizzleILi3ELi4ELi3EEENS4_18smem_ptr_flag_bitsILi8EEENSV_INS5_IJNSA_ILi8EEESF_EEENS5_IJSF_SB_EEEEEEENS4_9Copy_AtomIJNS4_39AutoVectorizingCopyWithAssumedAlignmentILi128EEESI_EEENS4_8identityES14_NS15_IS17_NS18_ILi16EEENSV_INS5_IJS1A_NSA_ILi64EEEEEENS5_IJS1L_SB_EEEEEEEvS1J_EENS_8epilogue10collective6detail29Sm90TmaWarpSpecializedAdapterINS1S_15DefaultEpilogueISI_SK_SK_NS1R_6thread17LinearCombinationISI_Li1EffLNS1W_9ScaleType4KindE0ELNS_15FloatRoundStyleE2ESI_EENS1_15EpilogueDefaultEEEEEvvEEEEvNT_6ParamsE)
        /*0014*/ 	.word	0x00000000


	//----- nvinfo : EIATTR_MIN_STACK_SIZE
	.align		4
.L_18:
        /*0018*/ 	.byte	0x04, 0x12
        /*001a*/ 	.short	(.L_20 - .L_19)
	.align		4
.L_19:
        /*001c*/ 	.word	index@(_ZN7cutlass13device_kernelINS_4gemm6kernel13GemmUniversalIN4cute5tupleIJiiiiEEENS1_10collective13CollectiveMmaINS1_49MainloopSm90TmaGmmaRmemAWarpSpecializedMixedInputILi2ENS5_IJNS4_1CILi1EEESB_SB_EEENS1_35KernelTmaWarpSpecializedCooperativeEEENS5_IJNSA_ILi128EEENSA_ILi256EEESF_EEENS5_IJNS_12float_e4m3_tEEEENS5_IJlSB_lEEENS_10bfloat16_tESK_NS4_8TiledMMAINS4_8MMA_AtomIJNS4_4SM904GMMA28MMA_64x256x16_F32BF16BF16_RSILNSP_5MajorE0ELSR_0ELNSP_7ScaleInE1ELSS_1EEEEEENS4_6LayoutINS5_IJNSA_ILi2EEESB_SB_EEENS5_IJSB_NSA_ILi0EEESY_EEEEENS5_IJNS4_10UnderscoreES11_S11_EEEEENS4_13SM90_TMA_LOADENS4_14ComposedLayoutINS4_7SwizzleILi3ELi4ELi3EEENS4_18smem_ptr_flag_bitsILi8EEENSV_INS5_IJNSA_ILi8EEESF_EEENS5_IJSF_SB_EEEEEEENS4_9Copy_AtomIJNS4_39AutoVectorizingCopyWithAssumedAlignmentILi128EEESI_EEENS4_8identityES14_NS15_IS17_NS18_ILi16EEENSV_INS5_IJS1A_NSA_ILi64EEEEEENS5_IJS1L_SB_EEEEEEEvS1J_EENS_8epilogue10collective6detail29Sm90TmaWarpSpecializedAdapterINS1S_15DefaultEpilogueISI_SK_SK_NS1R_6thread17LinearCombinationISI_Li1EffLNS1W_9ScaleType4KindE0ELNS_15FloatRoundStyleE2ESI_EENS1_15EpilogueDefaultEEEEEvvEEEEvNT_6ParamsE)
        /*0020*/ 	.word	0x00000000
.L_20:


//--------------------- .nv.compat                --------------------------
	.section	.nv.compat,"",@"SHT_CUDA_COMPAT_INFO"
	.align	4
        /*0000*/ 	.byte	0x02, 0x09, 0x01, 0x00, 0x02, 0x02, 0x04, 0x00, 0x02, 0x05, 0x05, 0x00, 0x03, 0x07, 0x01, 0x01
        /*0010*/ 	.byte	0x02, 0x03, 0x01, 0x00, 0x02, 0x06, 0x01, 0x00, 0x04, 0x0b, 0x08, 0x00, 0x00, 0x00, 0x00, 0x00
        /*0020*/ 	.byte	0x00, 0x00, 0x00, 0x00


//--------------------- .nv.info._ZN7cutlass13device_kernelINS_4gemm6kernel13GemmUniversalIN4cute5tupleIJiiiiEEENS1_10collective13CollectiveMmaINS1_49MainloopSm90TmaGmmaRmemAWarpSpecializedMixedInputILi2ENS5_IJNS4_1CILi1EEESB_SB_EEENS1_35KernelTmaWarpSpecializedCooperativeEEENS5_IJNSA_ILi128EEENSA_ILi256EEESF_EEENS5_IJNS_12float_e4m3_tEEEENS5_IJlSB_lEEENS_10bfloat16_tESK_NS4_8TiledMMAINS4_8MMA_AtomIJNS4_4SM904GMMA28MMA_64x256x16_F32BF16BF16_RSILNSP_5MajorE0ELSR_0ELNSP_7ScaleInE1ELSS_1EEEEEENS4_6LayoutINS5_IJNSA_ILi2EEESB_SB_EEENS5_IJSB_NSA_ILi0EEESY_EEEEENS5_IJNS4_10UnderscoreES11_S11_EEEEENS4_13SM90_TMA_LOADENS4_14ComposedLayoutINS4_7SwizzleILi3ELi4ELi3EEENS4_18smem_ptr_flag_bitsILi8EEENSV_INS5_IJNSA_ILi8EEESF_EEENS5_IJSF_SB_EEEEEEENS4_9Copy_AtomIJNS4_39AutoVectorizingCopyWithAssumedAlignmentILi128EEESI_EEENS4_8identityES14_NS15_IS17_NS18_ILi16EEENSV_INS5_IJS1A_NSA_ILi64EEEEEENS5_IJS1L_SB_EEEEEEEvS1J_EENS_8epilogue10collective6detail29Sm90TmaWarpSpecializedAdapterINS1S_15DefaultEpilogueISI_SK_SK_NS1R_6thread17LinearCombinationISI_Li1EffLNS1W_9ScaleType4KindE0ELNS_15FloatRoundStyleE2ESI_EENS1_15EpilogueDefaultEEEEEvvEEEEvNT_6ParamsE --------------------------
	.section	.nv.info._ZN7cutlass13device_kernelINS_4gemm6kernel13GemmUniversalIN4cute5tupleIJiiiiEEENS1_10collective13CollectiveMmaINS1_49MainloopSm90TmaGmmaRmemAWarpSpecializedMixedInputILi2ENS5_IJNS4_1CILi1EEESB_SB_EEENS1_35KernelTmaWarpSpecializedCooperativeEEENS5_IJNSA_ILi128EEENSA_ILi256EEESF_EEENS5_IJNS_12float_e4m3_tEEEENS5_IJlSB_lEEENS_10bfloat16_tESK_NS4_8TiledMMAINS4_8MMA_AtomIJNS4_4SM904GMMA28MMA_64x256x16_F32BF16BF16_RSILNSP_5MajorE0ELSR_0ELNSP_7ScaleInE1ELSS_1EEEEEENS4_6LayoutINS5_IJNSA_ILi2EEESB_SB_EEENS5_IJSB_NSA_ILi0EEESY_EEEEENS5_IJNS4_10UnderscoreES11_S11_EEEEENS4_13SM90_TMA_LOADENS4_14ComposedLayoutINS4_7SwizzleILi3ELi4ELi3EEENS4_18smem_ptr_flag_bitsILi8EEENSV_INS5_IJNSA_ILi8EEESF_EEENS5_IJSF_SB_EEEEEEENS4_9Copy_AtomIJNS4_39AutoVectorizingCopyWithAssumedAlignmentILi128EEESI_EEENS4_8identityES14_NS15_IS17_NS18_ILi16EEENSV_INS5_IJS1A_NSA_ILi64EEEEEENS5_IJS1L_SB_EEEEEEEvS1J_EENS_8epilogue10collective6detail29Sm90TmaWarpSpecializedAdapterINS1S_15DefaultEpilogueISI_SK_SK_NS1R_6thread17LinearCombinationISI_Li1EffLNS1W_9ScaleType4KindE0ELNS_15FloatRoundStyleE2ESI_EENS1_15EpilogueDefaultEEEEEvvEEEEvNT_6ParamsE,"",@"SHT_CUDA_INFO"
	.sectionflags	@""
	.align	4


	//----- nvinfo : EIATTR_CUDA_API_VERSION
	.align		4
        /*0000*/ 	.byte	0x04, 0x37
        /*0002*/ 	.short	(.L_22 - .L_21)
.L_21:
        /*0004*/ 	.word	0x00000082


	//----- nvinfo : EIATTR_KPARAM_INFO
	.align		4
.L_22:
        /*0008*/ 	.byte	0x04, 0x17
        /*000a*/ 	.short	(.L_24 - .L_23)
.L_23:
        /*000c*/ 	.word	0x00000000
        /*0010*/ 	.short	0x0000
        /*0012*/ 	.short	0x0070
        /*0014*/ 	.byte	0x00, 0xf0, 0x01, 0x18


	//----- nvinfo : EIATTR_SPARSE_MMA_MASK
	.align		4
.L_24:
        /*0018*/ 	.byte	0x03, 0x50
        /*001a*/ 	.short	0x0000


	//----- nvinfo : EIATTR_MAXREG_COUNT
	.align		4
        /*001c*/ 	.byte	0x03, 0x1b
        /*001e*/ 	.short	0x00a8


	//----- nvinfo : EIATTR_NUM_BARRIERS
	.align		4
        /*0020*/ 	.byte	0x02, 0x4c
        /*0022*/ 	.byte	0x01
	.zero		1


	//----- nvinfo : EIATTR_EXTERNS
	.align		4
        /*0024*/ 	.byte	0x04, 0x0f
        /*0026*/ 	.short	(.L_26 - .L_25)


	//   ....[0]....
	.align		4
.L_25:
        /*0028*/ 	.word	index@(__assertfail)


	//----- nvinfo : EIATTR_MERCURY_ISA_VERSION
	.align		4
.L_26:
        /*002c*/ 	.byte	0x03, 0x5f
        /*002e*/ 	.short	0x0101


	//----- nvinfo : EIATTR_INT_WARP_WIDE_INSTR_OFFSETS
	.align		4
        /*0030*/ 	.byte	0x04, 0x31
        /*0032*/ 	.short	(.L_28 - .L_27)


	//   ....[0]....
.L_27:
        /*0034*/ 	.word	0x00000370


	//   ....[1]....
        /*0038*/ 	.word	0x000003a0


	//   ....[2]....
        /*003c*/ 	.word	0x00000480


	//----- nvinfo : EIATTR_COOP_GROUP_MASK_REGIDS
	.align		4
.L_28:
        /*0040*/ 	.byte	0x04, 0x29
        /*0042*/ 	.short	(.L_30 - .L_29)


	//   ....[0]....
.L_29:
        /*0044*/ 	.word	0xffffffff


	//   ....[1]....
        /*0048*/ 	.word	0xffffffff


	//   ....[2]....
        /*004c*/ 	.word	0xffffffff


	//   ....[3]....
        /*0050*/ 	.word	0xffffffff


	//   ....[4]....
        /*0054*/ 	.word	0x0500000f


	//----- nvinfo : EIATTR_COOP_GROUP_INSTR_OFFSETS
	.align		4
.L_30:
        /*0058*/ 	.byte	0x04, 0x28
        /*005a*/ 	.short	(.L_32 - .L_31)


	//   ....[0]....
.L_31:
        /*005c*/ 	.word	0x00000060


	//   ....[1]....
        /*0060*/ 	.word	0x00000070


	//   ....[2]....
        /*0064*/ 	.word	0x00000130


	//   ....[3]....
        /*0068*/ 	.word	0x00000280


	//   ....[4]....
        /*006c*/ 	.word	0x0000f2e0


	//----- nvinfo : EIATTR_REG_RECONFIG
	.align		4
.L_32:
        /*0070*/ 	.byte	0x01, 0x54
	.zero		2


	//----- nvinfo : EIATTR_SYSCALL_OFFSETS
	.align		4
        /*0074*/ 	.byte	0x04, 0x46
        /*0076*/ 	.short	(.L_34 - .L_33)


	//   ....[0]....
.L_33:
        /*0078*/ 	.word	0x00001040


	//   ....[1]....
        /*007c*/ 	.word	0x0000e3e0


	//   ....[2]....
        /*0080*/ 	.word	0x0000e510


	//----- nvinfo : EIATTR_MBARRIER_INSTR_OFFSETS
	.align		4
.L_34:
        /*0084*/ 	.byte	0x04, 0x39
        /*0086*/ 	.short	(.L_36 - .L_35)


	//   ....[0]....
.L_35:
        /*0088*/ 	.word	0x00000230
        /*008c*/ 	.word	0x000000ff
        /*0090*/ 	.word	0x00000000
        /*0094*/ 	.short	0x0100
        /*0096*/ 	.byte	0x08
	.zero		1


	//   ....[1]....
        /*0098*/ 	.word	0x00000240
        /*009c*/ 	.word	0x000000ff
        /*00a0*/ 	.word	0x00000010
        /*00a4*/ 	.short	0x0100
        /*00a6*/ 	.byte	0x08
	.zero		1


	//   ....[2]....
        /*00a8*/ 	.word	0x00000250
        /*00ac*/ 	.word	0x000000ff
        /*00b0*/ 	.word	0x00000008
        /*00b4*/ 	.short	0x0100
        /*00b6*/ 	.byte	0x08
	.zero		1


	//   ....[3]....
        /*00b8*/ 	.word	0x00000260
        /*00bc*/ 	.word	0x000000ff
        /*00c0*/ 	.word	0x00000018
        /*00c4*/ 	.short	0x0100
        /*00c6*/ 	.byte	0x08
	.zero		1


	//   ....[4]....
        /*00c8*/ 	.word	0x000004f0
        /*00cc*/ 	.word	0x000000ff
        /*00d0*/ 	.word	0x00000030
        /*00d4*/ 	.short	0x0100
        /*00d6*/ 	.byte	0x06
	.zero		1


	//   ....[5]....
        /*00d8*/ 	.word	0x00000550
        /*00dc*/ 	.word	0x000000ff
        /*00e0*/ 	.word	0x00000038
        /*00e4*/ 	.short	0x0100
        /*00e6*/ 	.byte	0x06
	.zero		1


	//   ....[6]....
        /*00e8*/ 	.word	0x00001150
        /*00ec*/ 	.word	0x00000004
        /*00f0*/ 	.word	0x00000000
        /*00f4*/ 	.short	0x010a
        /*00f6*/ 	.byte	0x3f
	.zero		1


	//   ....[7]....
        /*00f8*/ 	.word	0x00001190
        /*00fc*/ 	.word	0x00000004
        /*0100*/ 	.word	0x00000000
        /*0104*/ 	.short	0x010a
        /*0106*/ 	.byte	0x3f
	.zero		1


	//   ....[8]....
        /*0108*/ 	.word	0x00001380
        /*010c*/ 	.word	0x00000006
        /*0110*/ 	.word	0x00000000
        /*0114*/ 	.short	0x010a
        /*0116*/ 	.byte	0x3f
	.zero		1


	//   ....[9]....
        /*0118*/ 	.word	0x00002300
        /*011c*/ 	.word	0x00000006
        /*0120*/ 	.word	0x00000000
        /*0124*/ 	.short	0x010a
        /*0126*/ 	.byte	0x3f
	.zero		1


	//   ....[10]....
        /*0128*/ 	.word	0x00002870
        /*012c*/ 	.word	0x00000009
        /*0130*/ 	.word	0x00000000
        /*0134*/ 	.short	0x010a
        /*0136*/ 	.byte	0x3f
	.zero		1


	//   ....[11]....
        /*0138*/ 	.word	0x00003450
        /*013c*/ 	.word	0x00000008
        /*0140*/ 	.word	0x00000000
        /*0144*/ 	.short	0x0101
        /*0146*/ 	.byte	0x3f
	.zero		1


	//   ....[12]....
        /*0148*/ 	.word	0x000034f0
        /*014c*/ 	.word	0x00000009
        /*0150*/ 	.word	0x00000000
        /*0154*/ 	.short	0x010a
        /*0156*/ 	.byte	0x3f
	.zero		1


	//   ....[13]....
        /*0158*/ 	.word	0x00004550
        /*015c*/ 	.word	0x0000000d
        /*0160*/ 	.word	0x00000000
        /*0164*/ 	.short	0x0101
        /*0166*/ 	.byte	0x3f
	.zero		1


	//   ....[14]....
        /*0168*/ 	.word	0x00004610
        /*016c*/ 	.word	0x00000000
        /*0170*/ 	.word	0x00000000
        /*0174*/ 	.short	0x0101
        /*0176*/ 	.byte	0x3f
	.zero		1


	//   ....[15]....
        /*0178*/ 	.word	0x0000e600
        /*017c*/ 	.word	0x00000007
        /*0180*/ 	.word	0x00000010
        /*0184*/ 	.short	0x010a
        /*0186*/ 	.byte	0x3f
	.zero		1


	//   ....[16]....
        /*0188*/ 	.word	0x0000ea80
        /*018c*/ 	.word	0x00000016
        /*0190*/ 	.word	0x00000038
        /*0194*/ 	.short	0x0101
        /*0196*/ 	.byte	0x3f
	.zero		1


	//   ....[17]....
        /*0198*/ 	.word	0x0000f1c0
        /*019c*/ 	.word	0x00000005
        /*01a0*/ 	.word	0x00000000
        /*01a4*/ 	.short	0x010a
        /*01a6*/ 	.byte	0x3f
	.zero		1


	//   ....[18]....
        /*01a8*/ 	.word	0x0000f240
        /*01ac*/ 	.word	0x00000003
        /*01b0*/ 	.word	0x00000000
        /*01b4*/ 	.short	0x010a
        /*01b6*/ 	.byte	0x3f
	.zero		1


	//   ....[19]....
        /*01b8*/ 	.word	0x0000f310
        /*01bc*/ 	.word	0x00000004
        /*01c0*/ 	.word	0x00000000
        /*01c4*/ 	.short	0x010a
        /*01c6*/ 	.byte	0x3f
	.zero		1


	//   ....[20]....
        /*01c8*/ 	.word	0x0000f360
        /*01cc*/ 	.word	0x00000006
        /*01d0*/ 	.word	0x00000000
        /*01d4*/ 	.short	0x010a
        /*01d6*/ 	.byte	0x3f
	.zero		1


	//   ....[21]....
        /*01d8*/ 	.word	0x0000f3b0
        /*01dc*/ 	.word	0x00000009
        /*01e0*/ 	.word	0x00000000
        /*01e4*/ 	.short	0x010a
        /*01e6*/ 	.byte	0x3f
	.zero		1


	//   ....[22]....
        /*01e8*/ 	.word	0x0000f400
        /*01ec*/ 	.word	0x00000007
        /*01f0*/ 	.word	0x00000010
        /*01f4*/ 	.short	0x010a
        /*01f6*/ 	.byte	0x3f
	.zero		1


	//   ....[23]....
        /*01f8*/ 	.word	0x0000f550
        /*01fc*/ 	.word	0x00000005
        /*0200*/ 	.word	0x00000000
        /*0204*/ 	.short	0x010a
        /*0206*/ 	.byte	0x3f
	.zero		1


	//----- nvinfo : EIATTR_NUM_MBARRIERS
	.align		4
.L_36:
        /*0208*/ 	.byte	0x03, 0x38
        /*020a*/ 	.short	0x0006


	//----- nvinfo : EIATTR_EXIT_INSTR_OFFSETS
	.align		4
        /*020c*/ 	.byte	0x04, 0x1c
        /*020e*/ 	.short	(.L_38 - .L_37)


	//   ....[0]....
.L_37:
        /*0210*/ 	.word	0x000005a0


	//   ....[1]....
        /*0214*/ 	.word	0x00000e70


	//   ....[2]....
        /*0218*/ 	.word	0x0000da20


	//   ....[3]....
        /*021c*/ 	.word	0x0000e040


	//   ....[4]....
        /*0220*/ 	.word	0x0000f290


	//----- nvinfo : EIATTR_MAX_THREADS
	.align		4
.L_38:
        /*0224*/ 	.byte	0x04, 0x05
        /*0226*/ 	.short	(.L_40 - .L_39)
.L_39:
        /*0228*/ 	.word	0x00000180
        /*022c*/ 	.word	0x00000001
        /*0230*/ 	.word	0x00000001


	//----- nvinfo : EIATTR_CRS_STACK_SIZE
	.align		4
.L_40:
        /*0234*/ 	.byte	0x04, 0x1e
        /*0236*/ 	.short	(.L_42 - .L_41)
.L_41:
        /*0238*/ 	.word	0x00000000


	//----- nvinfo : EIATTR_CBANK_PARAM_SIZE
	.align		4
.L_42:
        /*023c*/ 	.byte	0x03, 0x19
        /*023e*/ 	.short	0x0670


	//----- nvinfo : EIATTR_PARAM_CBANK
	.align		4
        /*0240*/ 	.byte	0x04, 0x0a
        /*0242*/ 	.short	(.L_44 - .L_43)
	.align		4
.L_43:
        /*0244*/ 	.word	index@(.nv.constant0._ZN7cutlass13device_kernelINS_4gemm6kernel13GemmUniversalIN4cute5tupleIJiiiiEEENS1_10collective13CollectiveMmaINS1_49MainloopSm90TmaGmmaRmemAWarpSpecializedMixedInputILi2ENS5_IJNS4_1CILi1EEESB_SB_EEENS1_35KernelTmaWarpSpecializedCooperativeEEENS5_IJNSA_ILi128EEENSA_ILi256EEESF_EEENS5_IJNS_12float_e4m3_tEEEENS5_IJlSB_lEEENS_10bfloat16_tESK_NS4_8TiledMMAINS4_8MMA_AtomIJNS4_4SM904GMMA28MMA_64x256x16_F32BF16BF16_RSILNSP_5MajorE0ELSR_0ELNSP_7ScaleInE1ELSS_1EEEEEENS4_6LayoutINS5_IJNSA_ILi2EEESB_SB_EEENS5_IJSB_NSA_ILi0EEESY_EEEEENS5_IJNS4_10UnderscoreES11_S11_EEEEENS4_13SM90_TMA_LOADENS4_14ComposedLayoutINS4_7SwizzleILi3ELi4ELi3EEENS4_18smem_ptr_flag_bitsILi8EEENSV_INS5_IJNSA_ILi8EEESF_EEENS5_IJSF_SB_EEEEEEENS4_9Copy_AtomIJNS4_39AutoVectorizingCopyWithAssumedAlignmentILi128EEESI_EEENS4_8identityES14_NS15_IS17_NS18_ILi16EEENSV_INS5_IJS1A_NSA_ILi64EEEEEENS5_IJS1L_SB_EEEEEEEvS1J_EENS_8epilogue10collective6detail29Sm90TmaWarpSpecializedAdapterINS1S_15DefaultEpilogueISI_SK_SK_NS1R_6thread17LinearCombinationISI_Li1EffLNS1W_9ScaleType4KindE0ELNS_15FloatRoundStyleE2ESI_EENS1_15EpilogueDefaultEEEEEvvEEEEvNT_6ParamsE)
        /*0248*/ 	.short	0x0210
        /*024a*/ 	.short	0x0670


	//----- nvinfo : EIATTR_SW_WAR
	.align		4
.L_44:
        /*024c*/ 	.byte	0x04, 0x36
        /*024e*/ 	.short	(.L_46 - .L_45)
.L_45:
        /*0250*/ 	.word	0x00000008
.L_46:


//--------------------- .nv.callgraph             --------------------------
	.section	.nv.callgraph,"",@"SHT_CUDA_CALLGRAPH"
	.align	4
	.sectionentsize	8
	.align		4
        /*0000*/ 	.word	0x00000000
	.align		4
        /*0004*/ 	.word	0xffffffff
	.align		4
        /*0008*/ 	.word	index@(_ZN7cutlass13device_kernelINS_4gemm6kernel13GemmUniversalIN4cute5tupleIJiiiiEEENS1_10collective13CollectiveMmaINS1_49MainloopSm90TmaGmmaRmemAWarpSpecializedMixedInputILi2ENS5_IJNS4_1CILi1EEESB_SB_EEENS1_35KernelTmaWarpSpecializedCooperativeEEENS5_IJNSA_ILi128EEENSA_ILi256EEESF_EEENS5_IJNS_12float_e4m3_tEEEENS5_IJlSB_lEEENS_10bfloat16_tESK_NS4_8TiledMMAINS4_8MMA_AtomIJNS4_4SM904GMMA28MMA_64x256x16_F32BF16BF16_RSILNSP_5MajorE0ELSR_0ELNSP_7ScaleInE1ELSS_1EEEEEENS4_6LayoutINS5_IJNSA_ILi2EEESB_SB_EEENS5_IJSB_NSA_ILi0EEESY_EEEEENS5_IJNS4_10UnderscoreES11_S11_EEEEENS4_13SM90_TMA_LOADENS4_14ComposedLayoutINS4_7SwizzleILi3ELi4ELi3EEENS4_18smem_ptr_flag_bitsILi8EEENSV_INS5_IJNSA_ILi8EEESF_EEENS5_IJSF_SB_EEEEEEENS4_9Copy_AtomIJNS4_39AutoVectorizingCopyWithAssumedAlignmentILi128EEESI_EEENS4_8identityES14_NS15_IS17_NS18_ILi16EEENSV_INS5_IJS1A_NSA_ILi64EEEEEENS5_IJS1L_SB_EEEEEEEvS1J_EENS_8epilogue10collective6detail29Sm90TmaWarpSpecializedAdapterINS1S_15DefaultEpilogueISI_SK_SK_NS1R_6thread17LinearCombinationISI_Li1EffLNS1W_9ScaleType4KindE0ELNS_15FloatRoundStyleE2ESI_EENS1_15EpilogueDefaultEEEEEvvEEEEvNT_6ParamsE)
	.align		4
        /*000c*/ 	.word	index@(__assertfail)
	.align		4
        /*0010*/ 	.word	0x00000000
	.align		4
        /*0014*/ 	.word	0xfffffffe
	.align		4
        /*0018*/ 	.word	0x00000000
	.align		4
        /*001c*/ 	.word	0xfffffffd
	.align		4
        /*0020*/ 	.word	0x00000000
	.align		4
        /*0024*/ 	.word	0xfffffffc


//--------------------- .nv.constant4             --------------------------
	.section	.nv.constant4,"a",@progbits
	.align	8
	.align		8
.nv.constant4:
        /*0000*/ 	.dword	__assertfail
	.align		8
        /*0008*/ 	.dword	__unnamed_1
	.align		8
        /*0010*/ 	.dword	__unnamed_2
	.align		8
        /*0018*/ 	.dword	_ZN40_INTERNAL_b1667afc_4_k_cu_4d414b52_288044cuda3std3__45__cpo5beginE
	.align		8
        /*0020*/ 	.dword	_ZN40_INTERNAL_b1667afc_4_k_cu_4d414b52_288044cuda3std3__45__cpo3endE
	.align		8
        /*0028*/ 	.dword	_ZN40_INTERNAL_b1667afc_4_k_cu_4d414b52_288044cuda3std3__45__cpo6cbeginE
	.align		8
        /*0030*/ 	.dword	_ZN40_INTERNAL_b1667afc_4_k_cu_4d414b52_288044cuda3std3__45__cpo4cendE
	.align		8
        /*0038*/ 	.dword	_ZN40_INTERNAL_b1667afc_4_k_cu_4d414b52_288044cuda3std3__442_GLOBAL__N__b1667afc_4_k_cu_4d414b52_288046ignoreE
	.align		8
        /*0040*/ 	.dword	_ZN40_INTERNAL_b1667afc_4_k_cu_4d414b52_288044cuda3std3__419piecewise_constructE
	.align		8
        /*0048*/ 	.dword	_ZN40_INTERNAL_b1667afc_4_k_cu_4d414b52_288044cuda3std3__48in_placeE
	.align		8
        /*0050*/ 	.dword	_ZN40_INTERNAL_b1667afc_4_k_cu_4d414b52_288044cuda3std6ranges3__45__cpo4swapE
	.align		8
        /*0058*/ 	.dword	_ZN40_INTERNAL_b1667afc_4_k_cu_4d414b52_288044cuda3std6ranges3__45__cpo9iter_moveE
	.align		8
        /*0060*/ 	.dword	_ZN40_INTERNAL_b1667afc_4_k_cu_4d414b52_288044cute7productE
	.align		8
        /*0068*/ 	.dword	_ZN40_INTERNAL_b1667afc_4_k_cu_4d414b52_288044cute1_E
	.align		8
        /*0070*/ 	.dword	$str$24
	.align		8
        /*0078*/ 	.dword	$str$25


//--------------------- .text._ZN7cutlass13device_kernelINS_4gemm6kernel13GemmUniversalIN4cute5tupleIJiiiiEEENS1_10collective13CollectiveMmaINS1_49MainloopSm90TmaGmmaRmemAWarpSpecializedMixedInputILi2ENS5_IJNS4_1CILi1EEESB_SB_EEENS1_35KernelTmaWarpSpecializedCooperativeEEENS5_IJNSA_ILi128EEENSA_ILi256EEESF_EEENS5_IJNS_12float_e4m3_tEEEENS5_IJlSB_lEEENS_10bfloat16_tESK_NS4_8TiledMMAINS4_8MMA_AtomIJNS4_4SM904GMMA28MMA_64x256x16_F32BF16BF16_RSILNSP_5MajorE0ELSR_0ELNSP_7ScaleInE1ELSS_1EEEEEENS4_6LayoutINS5_IJNSA_ILi2EEESB_SB_EEENS5_IJSB_NSA_ILi0EEESY_EEEEENS5_IJNS4_10UnderscoreES11_S11_EEEEENS4_13SM90_TMA_LOADENS4_14ComposedLayoutINS4_7SwizzleILi3ELi4ELi3EEENS4_18smem_ptr_flag_bitsILi8EEENSV_INS5_IJNSA_ILi8EEESF_EEENS5_IJSF_SB_EEEEEEENS4_9Copy_AtomIJNS4_39AutoVectorizingCopyWithAssumedAlignmentILi128EEESI_EEENS4_8identityES14_NS15_IS17_NS18_ILi16EEENSV_INS5_IJS1A_NSA_ILi64EEEEEENS5_IJS1L_SB_EEEEEEEvS1J_EENS_8epilogue10collective6detail29Sm90TmaWarpSpecializedAdapterINS1S_15DefaultEpilogueISI_SK_SK_NS1R_6thread17LinearCombinationISI_Li1EffLNS1W_9ScaleType4KindE0ELNS_15FloatRoundStyleE2ESI_EENS1_15EpilogueDefaultEEEEEvvEEEEvNT_6ParamsE --------------------------
	.section	.text._ZN7cutlass13device_kernelINS_4gemm6kernel13GemmUniversalIN4cute5tupleIJiiiiEEENS1_10collective13CollectiveMmaINS1_49MainloopSm90TmaGmmaRmemAWarpSpecializedMixedInputILi2ENS5_IJNS4_1CILi1EEESB_SB_EEENS1_35KernelTmaWarpSpecializedCooperativeEEENS5_IJNSA_ILi128EEENSA_ILi256EEESF_EEENS5_IJNS_12float_e4m3_tEEEENS5_IJlSB_lEEENS_10bfloat16_tESK_NS4_8TiledMMAINS4_8MMA_AtomIJNS4_4SM904GMMA28MMA_64x256x16_F32BF16BF16_RSILNSP_5MajorE0ELSR_0ELNSP_7ScaleInE1ELSS_1EEEEEENS4_6LayoutINS5_IJNSA_ILi2EEESB_SB_EEENS5_IJSB_NSA_ILi0EEESY_EEEEENS5_IJNS4_10UnderscoreES11_S11_EEEEENS4_13SM90_TMA_LOADENS4_14ComposedLayoutINS4_7SwizzleILi3ELi4ELi3EEENS4_18smem_ptr_flag_bitsILi8EEENSV_INS5_IJNSA_ILi8EEESF_EEENS5_IJSF_SB_EEEEEEENS4_9Copy_AtomIJNS4_39AutoVectorizingCopyWithAssumedAlignmentILi128EEESI_EEENS4_8identityES14_NS15_IS17_NS18_ILi16EEENSV_INS5_IJS1A_NSA_ILi64EEEEEENS5_IJS1L_SB_EEEEEEEvS1J_EENS_8epilogue10collective6detail29Sm90TmaWarpSpecializedAdapterINS1S_15DefaultEpilogueISI_SK_SK_NS1R_6thread17LinearCombinationISI_Li1EffLNS1W_9ScaleType4KindE0ELNS_15FloatRoundStyleE2ESI_EENS1_15EpilogueDefaultEEEEEvvEEEEvNT_6ParamsE,"ax",@progbits
	.align	128
.text._ZN7cutlass13device_kernelINS_4gemm6kernel13GemmUniversalIN4cute5tupleIJiiiiEEENS1_10collective13CollectiveMmaINS1_49MainloopSm90TmaGmmaRmemAWarpSpecializedMixedInputILi2ENS5_IJNS4_1CILi1EEESB_SB_EEENS1_35KernelTmaWarpSpecializedCooperativeEEENS5_IJNSA_ILi128EEENSA_ILi256EEESF_EEENS5_IJNS_12float_e4m3_tEEEENS5_IJlSB_lEEENS_10bfloat16_tESK_NS4_8TiledMMAINS4_8MMA_AtomIJNS4_4SM904GMMA28MMA_64x256x16_F32BF16BF16_RSILNSP_5MajorE0ELSR_0ELNSP_7ScaleInE1ELSS_1EEEEEENS4_6LayoutINS5_IJNSA_ILi2EEESB_SB_EEENS5_IJSB_NSA_ILi0EEESY_EEEEENS5_IJNS4_10UnderscoreES11_S11_EEEEENS4_13SM90_TMA_LOADENS4_14ComposedLayoutINS4_7SwizzleILi3ELi4ELi3EEENS4_18smem_ptr_flag_bitsILi8EEENSV_INS5_IJNSA_ILi8EEESF_EEENS5_IJSF_SB_EEEEEEENS4_9Copy_AtomIJNS4_39AutoVectorizingCopyWithAssumedAlignmentILi128EEESI_EEENS4_8identityES14_NS15_IS17_NS18_ILi16EEENSV_INS5_IJS1A_NSA_ILi64EEEEEENS5_IJS1L_SB_EEEEEEEvS1J_EENS_8epilogue10collective6detail29Sm90TmaWarpSpecializedAdapterINS1S_15DefaultEpilogueISI_SK_SK_NS1R_6thread17LinearCombinationISI_Li1EffLNS1W_9ScaleType4KindE0ELNS_15FloatRoundStyleE2ESI_EENS1_15EpilogueDefaultEEEEEvvEEEEvNT_6ParamsE:
        .type           _ZN7cutlass13device_kernelINS_4gemm6kernel13GemmUniversalIN4cute5tupleIJiiiiEEENS1_10collective13CollectiveMmaINS1_49MainloopSm90TmaGmmaRmemAWarpSpecializedMixedInputILi2ENS5_IJNS4_1CILi1EEESB_SB_EEENS1_35KernelTmaWarpSpecializedCooperativeEEENS5_IJNSA_ILi128EEENSA_ILi256EEESF_EEENS5_IJNS_12float_e4m3_tEEEENS5_IJlSB_lEEENS_10bfloat16_tESK_NS4_8TiledMMAINS4_8MMA_AtomIJNS4_4SM904GMMA28MMA_64x256x16_F32BF16BF16_RSILNSP_5MajorE0ELSR_0ELNSP_7ScaleInE1ELSS_1EEEEEENS4_6LayoutINS5_IJNSA_ILi2EEESB_SB_EEENS5_IJSB_NSA_ILi0EEESY_EEEEENS5_IJNS4_10UnderscoreES11_S11_EEEEENS4_13SM90_TMA_LOADENS4_14ComposedLayoutINS4_7SwizzleILi3ELi4ELi3EEENS4_18smem_ptr_flag_bitsILi8EEENSV_INS5_IJNSA_ILi8EEESF_EEENS5_IJSF_SB_EEEEEEENS4_9Copy_AtomIJNS4_39AutoVectorizingCopyWithAssumedAlignmentILi128EEESI_EEENS4_8identityES14_NS15_IS17_NS18_ILi16EEENSV_INS5_IJS1A_NSA_ILi64EEEEEENS5_IJS1L_SB_EEEEEEEvS1J_EENS_8epilogue10collective6detail29Sm90TmaWarpSpecializedAdapterINS1S_15DefaultEpilogueISI_SK_SK_NS1R_6thread17LinearCombinationISI_Li1EffLNS1W_9ScaleType4KindE0ELNS_15FloatRoundStyleE2ESI_EENS1_15EpilogueDefaultEEEEEvvEEEEvNT_6ParamsE,@function
        .size           _ZN7cutlass13device_kernelINS_4gemm6kernel13GemmUniversalIN4cute5tupleIJiiiiEEENS1_10collective13CollectiveMmaINS1_49MainloopSm90TmaGmmaRmemAWarpSpecializedMixedInputILi2ENS5_IJNS4_1CILi1EEESB_SB_EEENS1_35KernelTmaWarpSpecializedCooperativeEEENS5_IJNSA_ILi128EEENSA_ILi256EEESF_EEENS5_IJNS_12float_e4m3_tEEEENS5_IJlSB_lEEENS_10bfloat16_tESK_NS4_8TiledMMAINS4_8MMA_AtomIJNS4_4SM904GMMA28MMA_64x256x16_F32BF16BF16_RSILNSP_5MajorE0ELSR_0ELNSP_7ScaleInE1ELSS_1EEEEEENS4_6LayoutINS5_IJNSA_ILi2EEESB_SB_EEENS5_IJSB_NSA_ILi0EEESY_EEEEENS5_IJNS4_10UnderscoreES11_S11_EEEEENS4_13SM90_TMA_LOADENS4_14ComposedLayoutINS4_7SwizzleILi3ELi4ELi3EEENS4_18smem_ptr_flag_bitsILi8EEENSV_INS5_IJNSA_ILi8EEESF_EEENS5_IJSF_SB_EEEEEEENS4_9Copy_AtomIJNS4_39AutoVectorizingCopyWithAssumedAlignmentILi128EEESI_EEENS4_8identityES14_NS15_IS17_NS18_ILi16EEENSV_INS5_IJS1A_NSA_ILi64EEEEEENS5_IJS1L_SB_EEEEEEEvS1J_EENS_8epilogue10collective6detail29Sm90TmaWarpSpecializedAdapterINS1S_15DefaultEpilogueISI_SK_SK_NS1R_6thread17LinearCombinationISI_Li1EffLNS1W_9ScaleType4KindE0ELNS_15FloatRoundStyleE2ESI_EENS1_15EpilogueDefaultEEEEEvvEEEEvNT_6ParamsE,(.L_x_338 - _ZN7cutlass13device_kernelINS_4gemm6kernel13GemmUniversalIN4cute5tupleIJiiiiEEENS1_10collective13CollectiveMmaINS1_49MainloopSm90TmaGmmaRmemAWarpSpecializedMixedInputILi2ENS5_IJNS4_1CILi1EEESB_SB_EEENS1_35KernelTmaWarpSpecializedCooperativeEEENS5_IJNSA_ILi128EEENSA_ILi256EEESF_EEENS5_IJNS_12float_e4m3_tEEEENS5_IJlSB_lEEENS_10bfloat16_tESK_NS4_8TiledMMAINS4_8MMA_AtomIJNS4_4SM904GMMA28MMA_64x256x16_F32BF16BF16_RSILNSP_5MajorE0ELSR_0ELNSP_7ScaleInE1ELSS_1EEEEEENS4_6LayoutINS5_IJNSA_ILi2EEESB_SB_EEENS5_IJSB_NSA_ILi0EEESY_EEEEENS5_IJNS4_10UnderscoreES11_S11_EEEEENS4_13SM90_TMA_LOADENS4_14ComposedLayoutINS4_7SwizzleILi3ELi4ELi3EEENS4_18smem_ptr_flag_bitsILi8EEENSV_INS5_IJNSA_ILi8EEESF_EEENS5_IJSF_SB_EEEEEEENS4_9Copy_AtomIJNS4_39AutoVectorizingCopyWithAssumedAlignmentILi128EEESI_EEENS4_8identityES14_NS15_IS17_NS18_ILi16EEENSV_INS5_IJS1A_NSA_ILi64EEEEEENS5_IJS1L_SB_EEEEEEEvS1J_EENS_8epilogue10collective6detail29Sm90TmaWarpSpecializedAdapterINS1S_15DefaultEpilogueISI_SK_SK_NS1R_6thread17LinearCombinationISI_Li1EffLNS1W_9ScaleType4KindE0ELNS_15FloatRoundStyleE2ESI_EENS1_15EpilogueDefaultEEEEEvvEEEEvNT_6ParamsE)
        .other          _ZN7cutlass13device_kernelINS_4gemm6kernel13GemmUniversalIN4cute5tupleIJiiiiEEENS1_10collective13CollectiveMmaINS1_49MainloopSm90TmaGmmaRmemAWarpSpecializedMixedInputILi2ENS5_IJNS4_1CILi1EEESB_SB_EEENS1_35KernelTmaWarpSpecializedCooperativeEEENS5_IJNSA_ILi128EEENSA_ILi256EEESF_EEENS5_IJNS_12float_e4m3_tEEEENS5_IJlSB_lEEENS_10bfloat16_tESK_NS4_8TiledMMAINS4_8MMA_AtomIJNS4_4SM904GMMA28MMA_64x256x16_F32BF16BF16_RSILNSP_5MajorE0ELSR_0ELNSP_7ScaleInE1ELSS_1EEEEEENS4_6LayoutINS5_IJNSA_ILi2EEESB_SB_EEENS5_IJSB_NSA_ILi0EEESY_EEEEENS5_IJNS4_10UnderscoreES11_S11_EEEEENS4_13SM90_TMA_LOADENS4_14ComposedLayoutINS4_7SwizzleILi3ELi4ELi3EEENS4_18smem_ptr_flag_bitsILi8EEENSV_INS5_IJNSA_ILi8EEESF_EEENS5_IJSF_SB_EEEEEEENS4_9Copy_AtomIJNS4_39AutoVectorizingCopyWithAssumedAlignmentILi128EEESI_EEENS4_8identityES14_NS15_IS17_NS18_ILi16EEENSV_INS5_IJS1A_NSA_ILi64EEEEEENS5_IJS1L_SB_EEEEEEEvS1J_EENS_8epilogue10collective6detail29Sm90TmaWarpSpecializedAdapterINS1S_15DefaultEpilogueISI_SK_SK_NS1R_6thread17LinearCombinationISI_Li1EffLNS1W_9ScaleType4KindE0ELNS_15FloatRoundStyleE2ESI_EENS1_15EpilogueDefaultEEEEEvvEEEEvNT_6ParamsE,@"STO_CUDA_ENTRY STV_DEFAULT"
_ZN7cutlass13device_kernelINS_4gemm6kernel13GemmUniversalIN4cute5tupleIJiiiiEEENS1_10collective13CollectiveMmaINS1_49MainloopSm90TmaGmmaRmemAWarpSpecializedMixedInputILi2ENS5_IJNS4_1CILi1EEESB_SB_EEENS1_35KernelTmaWarpSpecializedCooperativeEEENS5_IJNSA_ILi128EEENSA_ILi256EEESF_EEENS5_IJNS_12float_e4m3_tEEEENS5_IJlSB_lEEENS_10bfloat16_tESK_NS4_8TiledMMAINS4_8MMA_AtomIJNS4_4SM904GMMA28MMA_64x256x16_F32BF16BF16_RSILNSP_5MajorE0ELSR_0ELNSP_7ScaleInE1ELSS_1EEEEEENS4_6LayoutINS5_IJNSA_ILi2EEESB_SB_EEENS5_IJSB_NSA_ILi0EEESY_EEEEENS5_IJNS4_10UnderscoreES11_S11_EEEEENS4_13SM90_TMA_LOADENS4_14ComposedLayoutINS4_7SwizzleILi3ELi4ELi3EEENS4_18smem_ptr_flag_bitsILi8EEENSV_INS5_IJNSA_ILi8EEESF_EEENS5_IJSF_SB_EEEEEEENS4_9Copy_AtomIJNS4_39AutoVectorizingCopyWithAssumedAlignmentILi128EEESI_EEENS4_8identityES14_NS15_IS17_NS18_ILi16EEENSV_INS5_IJS1A_NSA_ILi64EEEEEENS5_IJS1L_SB_EEEEEEEvS1J_EENS_8epilogue10collective6detail29Sm90TmaWarpSpecializedAdapterINS1S_15DefaultEpilogueISI_SK_SK_NS1R_6thread17LinearCombinationISI_Li1EffLNS1W_9ScaleType4KindE0ELNS_15FloatRoundStyleE2ESI_EENS1_15EpilogueDefaultEEEEEvvEEEEvNT_6ParamsE:
[----:B------:R-:W0:Y:S01]  /*0000*/  LDC R1, c[0x0][0x28] ;  /* 0x00000a00ff017b82 */ /* 0x000e220000000800 */
[----:B------:R-:W1:Y:S01]  /*0010*/  S2R R18, SR_TID.X ;  /* 0x0000000000127919 */ /* 0x000e620000002100 */
[----:B------:R-:W-:Y:S01]  /*0020*/  ELECT P0, URZ, PT ;  /* 0x00000000003f782f */ /* 0x000fe20003800000 */
[----:B------:R-:W-:Y:S01]  /*0030*/  BSSY B0, `(.L_x_0) ;  /* 0x000000f000007945 */ /* 0x000fe20003800000 */
[--C-:B-1----:R-:W-:Y:S02]  /*0040*/  SHF.R.U32.HI R0, RZ, 0x5, R18.reuse ;  /* 0x00000005ff007819 */ /* 0x102fe40000011612 */
[----:B------:R-:W-:-:S03]  /*0050*/  SHF.R.U32.HI R2, RZ, 0x7, R18 ;  /* 0x00000007ff027819 */ /* 0x000fc60000011612 */
[----:B------:R-:W1:Y:S04]  /*0060*/  SHFL.IDX PT, R5, R0, RZ, 0x1f ;  /* 0x00001fff00057589 */ /* 0x000e6800000e0000 */
[----:B------:R2:W3:Y:S01]  /*0070*/  SHFL.IDX PT, R8, R2, RZ, 0x1f ;  /* 0x00001fff02087589 */ /* 0x0004e200000e0000 */
[----:B-1----:R-:W-:-:S13]  /*0080*/  ISETP.NE.OR P0, PT, R5, RZ, !P0 ;  /* 0x000000ff0500720c */ /* 0x002fda0004705670 */
[----:B0-23--:R-:W-:Y:S05]  /*0090*/  @P0 BRA `(.L_x_1) ;  /* 0x0000000000200947 */ /* 0x00dfea0003800000 */
[----:B------:R-:W-:Y:S02]  /*00a0*/  ULDC.64 UR4, c[0x0][0x198] ;  /* 0x0000660000047ab9 */ /* 0x000fe40000000a00 */
[----:B------:R-:W-:Y:S02]  /*00b0*/  UIADD3 UR6, UP0, UR4, 0xf0, URZ ;  /* 0x000000f004067890 */ /* 0x000fe4000ff1e03f */
[----:B------:R-:W-:Y:S02]  /*00c0*/  UIADD3 UR4, UP1, UR4, 0x1f0, URZ ;  /* 0x000001f004047890 */ /* 0x000fe4000ff3e03f */
[----:B------:R-:W-:Y:S02]  /*00d0*/  UIADD3.X UR7, URZ, UR5, URZ, UP0, !UPT ;  /* 0x000000053f077290 */ /* 0x000fe400087fe43f */
[----:B------:R-:W-:-:S07]  /*00e0*/  UIADD3.X UR5, URZ, UR5, URZ, UP1, !UPT ;  /* 0x000000053f057290 */ /* 0x000fce0008ffe43f */
[----:B------:R0:W-:Y:S02]  /*00f0*/  UTMACCTL.PF [UR6] ;  /* 0x00000000060079b9 */ /* 0x0001e40008040000 */
[----:B------:R0:W-:Y:S02]  /*0100*/  UTMACCTL.PF [UR4] ;  /* 0x00000000040079b9 */ /* 0x0001e40008040000 */
[----:B0-----:R-:W-:Y:S01]  /*0110*/  NOP ;  /* 0x0000000000007918 */ /* 0x001fe20000000000 */
.L_x_1:
[----:B------:R-:W-:Y:S05]  /*0120*/  BSYNC B0 ;  /* 0x0000000000007941 */ /* 0x000fea0003800000 */
.L_x_0:
[----:B------:R-:W0:Y:S02]  /*0130*/  SHFL.IDX PT, R2, R0, RZ, 0x1f ;  /* 0x00001fff00027589 */ /* 0x000e2400000e0000 */
[----:B0-----:R-:W-:-:S13]  /*0140*/  ISETP.NE.AND P0, PT, R2, RZ, PT ;  /* 0x000000ff0200720c */ /* 0x001fda0003f05270 */
[----:B------:R-:W-:Y:S05]  /*0150*/  @P0 BRA `(.L_x_2) ;  /* 0x0000000000480947 */ /* 0x000fea0003800000 */
[----:B------:R-:W0:Y:S01]  /*0160*/  S2UR UR8, SR_CgaCtaId ;  /* 0x00000000000879c3 */ /* 0x000e220000008800 */
[----:B------:R-:W-:Y:S01]  /*0170*/  UMOV UR4, 0x400 ;  /* 0x0000040000047882 */ /* 0x000fe20000000000 */
[----:B------:R-:W-:Y:S01]  /*0180*/  UMOV UR5, 0x1 ;  /* 0x0000000100057882 */ /* 0x000fe20000000000 */
[----:B------:R-:W-:Y:S01]  /*0190*/  UMOV UR6, 0x100 ;  /* 0x0000010000067882 */ /* 0x000fe20000000000 */
[----:B------:R-:W-:Y:S01]  /*01a0*/  ELECT P0, URZ, PT ;  /* 0x00000000003f782f */ /* 0x000fe20003800000 */
[----:B------:R-:W-:-:S04]  /*01b0*/  UIADD3 UR6, -UR6, 0x100000, URZ ;  /* 0x0010000006067890 */ /* 0x000fc8000fffe13f */
[----:B------:R-:W-:Y:S02]  /*01c0*/  USHF.L.U32 UR7, UR6, 0xb, URZ ;  /* 0x0000000b06077899 */ /* 0x000fe4000800063f */
[----:B------:R-:W-:Y:S02]  /*01d0*/  USHF.L.U32 UR6, UR6, 0x1, URZ ;  /* 0x0000000106067899 */ /* 0x000fe4000800063f */
[----:B0-----:R-:W-:Y:S02]  /*01e0*/  ULEA UR8, UR8, UR4, 0x18 ;  /* 0x0000000408087291 */ /* 0x001fe4000f8ec03f */
[----:B------:R-:W-:-:S04]  /*01f0*/  UIADD3 UR4, -UR5, 0x100000, URZ ;  /* 0x0010000005047890 */ /* 0x000fc8000fffe13f */
[----:B------:R-:W-:Y:S02]  /*0200*/  USHF.L.U32 UR5, UR4, 0xb, URZ ;  /* 0x0000000b04057899 */ /* 0x000fe4000800063f */
[----:B------:R-:W-:Y:S01]  /*0210*/  USHF.L.U32 UR4, UR4, 0x1, URZ ;  /* 0x0000000104047899 */ /* 0x000fe2000800063f */
[----:B------:R-:W0:Y:S11]  /*0220*/  FENCE.VIEW.ASYNC.S ;  /* 0x00000000000073c6 */ /* 0x000e360000000000 */
[----:B0-----:R0:W1:Y:S01]  /*0230*/  SYNCS.EXCH.64 URZ, [UR8], UR4 ;  /* 0x00000004083f75b2 */ /* 0x0010620008000100 */
[----:B------:R0:W2:Y:S01]  /*0240*/  SYNCS.EXCH.64 URZ, [UR8+0x10], UR6 ;  /* 0x00001006083f75b2 */ /* 0x0000a20008000100 */
[----:B------:R0:W3:Y:S01]  /*0250*/  SYNCS.EXCH.64 URZ, [UR8+0x8], UR4 ;  /* 0x00000804083f75b2 */ /* 0x0000e20008000100 */
[----:B------:R0:W4:Y:S01]  /*0260*/  SYNCS.EXCH.64 URZ, [UR8+0x18], UR6 ;  /* 0x00001806083f75b2 */ /* 0x0001220008000100 */
[----:B------:R-:W-:Y:S01]  /*0270*/  NOP ;  /* 0x0000000000007918 */ /* 0x000fe20000000000 */
.L_x_2:
[----:B------:R-:W5:Y:S01]  /*0280*/  SHFL.IDX PT, R0, R0, RZ, 0x1f ;  /* 0x00001fff00007589 */ /* 0x000f6200000e0000 */
[----:B------:R-:W-:Y:S01]  /*0290*/  ELECT P0, URZ, PT ;  /* 0x00000000003f782f */ /* 0x000fe20003800000 */
[----:B------:R-:W1:Y:S01]  /*02a0*/  LDC R2, c[0x0][0x85c] ;  /* 0x00021700ff027b82 */ /* 0x000e620000000800 */
[----:B------:R-:W-:Y:S01]  /*02b0*/  SHF.R.S32.HI R6, RZ, 0x1f, R5 ;  /* 0x0000001fff067819 */ /* 0x000fe20000011405 */
[----:B------:R-:W2:Y:S01]  /*02c0*/  S2R R3, SR_CTAID.Y ;  /* 0x0000000000037919 */ /* 0x000ea20000002600 */
[----:B0-----:R-:W-:Y:S01]  /*02d0*/  UMOV UR4, 0x20 ;  /* 0x0000002000047882 */ /* 0x001fe20000000000 */
[----:B------:R-:W-:Y:S01]  /*02e0*/  ISETP.NE.AND P2, PT, R8, RZ, PT ;  /* 0x000000ff0800720c */ /* 0x000fe20003f45270 */
[----:B------:R-:W-:Y:S01]  /*02f0*/  NOP ;  /* 0x0000000000007918 */ /* 0x000fe20000000000 */
[----:B------:R-:W0:Y:S01]  /*0300*/  S2R R4, SR_CTAID.X ;  /* 0x0000000000047919 */ /* 0x000e220000002500 */
[----:B------:R-:W-:Y:S01]  /*0310*/  LEA.HI R6, R6, R5, RZ, 0x2 ;  /* 0x0000000506067211 */ /* 0x000fe200078f10ff */
[----:B------:R-:W-:Y:S01]  /*0320*/  NOP ;  /* 0x0000000000007918 */ /* 0x000fe20000000000 */
[----:B-----5:R-:W-:-:S02]  /*0330*/  ISETP.NE.OR P0, PT, R0, RZ, !P0 ;  /* 0x000000ff0000720c */ /* 0x020fc40004705670 */
[----:B-1----:R-:W-:-:S04]  /*0340*/  ISETP.NE.AND P3, PT, R2, 0x1, PT ;  /* 0x000000010200780c */ /* 0x002fc80003f65270 */
[----:B------:R-:W-:Y:S02]  /*0350*/  P2R R0, PR, RZ, 0x8 ;  /* 0x00000008ff007803 */ /* 0x000fe40000000000 */
[----:B------:R-:W-:-:S05]  /*0360*/  LOP3.LUT R0, R6, 0xfffffffc, RZ, 0xc0, !PT ;  /* 0xfffffffc06007812 */ /* 0x000fca00078ec0ff */
[----:B------:R-:W-:Y:S01]  /*0370*/  VOTEU.ALL UP0, P0 ;  /* 0x00000000003f7886 */ /* 0x000fe20000000000 */
[----:B------:R-:W-:Y:S01]  /*0380*/  IMAD.IADD R0, R5, 0x1, -R0 ;  /* 0x0000000105007824 */ /* 0x000fe200078e0a00 */
[----:B------:R-:W0:Y:S01]  /*0390*/  @P3 LDC R17, c[0x0][0x10] ;  /* 0x00000400ff113b82 */ /* 0x000e220000000800 */
[----:B------:R-:W-:Y:S01]  /*03a0*/  VOTEU.ALL UP1, P0 ;  /* 0x00000000003f7886 */ /* 0x000fe20000020000 */
[----:B--2---:R-:W-:Y:S01]  /*03b0*/  @P3 IMAD.MOV.U32 R6, RZ, RZ, R3 ;  /* 0x000000ffff063224 */ /* 0x004fe200078e0003 */
[----:B------:R-:W-:Y:S01]  /*03c0*/  @!UP0 UMOV UR6, 0x400 ;  /* 0x0000040000068882 */ /* 0x000fe20000000000 */
[----:B------:R-:W-:-:S04]  /*03d0*/  @!UP0 UIADD3 UR4, -UR4, 0x100000, URZ ;  /* 0x0010000004048890 */ /* 0x000fc8000fffe13f */
[----:B------:R-:W-:Y:S02]  /*03e0*/  @!UP0 USHF.L.U32 UR5, UR4, 0xb, URZ ;  /* 0x0000000b04058899 */ /* 0x000fe4000800063f */
[----:B------:R-:W-:Y:S01]  /*03f0*/  @!UP0 USHF.L.U32 UR4, UR4, 0x1, URZ ;  /* 0x0000000104048899 */ /* 0x000fe2000800063f */
[----:B------:R-:W-:Y:S02]  /*0400*/  @P3 IMAD.MOV.U32 R7, RZ, RZ, RZ ;  /* 0x000000ffff073224 */ /* 0x000fe400078e00ff */
[----:B------:R-:W-:Y:S01]  /*0410*/  IMAD.MOV.U32 R5, RZ, RZ, RZ ;  /* 0x000000ffff057224 */ /* 0x000fe200078e00ff */
[----:B------:R-:W1:Y:S01]  /*0420*/  @!UP0 S2UR UR7, SR_CgaCtaId ;  /* 0x00000000000789c3 */ /* 0x000e620000008800 */
[----:B------:R-:W-:-:S07]  /*0430*/  @P3 IMAD.MOV.U32 R11, RZ, RZ, RZ ;  /* 0x000000ffff0b3224 */ /* 0x000fce00078e00ff */
[----:B------:R-:W2:Y:S01]  /*0440*/  @!P3 LDC R9, c[0x0][0xc] ;  /* 0x00000300ff09bb82 */ /* 0x000ea20000000800 */
[----:B0-----:R-:W-:-:S04]  /*0450*/  @P3 IMAD.WIDE.U32 R16, R4, R17, R6 ;  /* 0x0000001104103225 */ /* 0x001fc800078e0006 */
[----:B------:R-:W-:Y:S01]  /*0460*/  @P3 IMAD.IADD R17, R17, 0x1, R11 ;  /* 0x0000000111113824 */ /* 0x000fe200078e020b */
[----:B-1----:R-:W-:Y:S01]  /*0470*/  @!UP0 ULEA UR6, UR7, UR6, 0x18 ;  /* 0x0000000607068291 */ /* 0x002fe2000f8ec03f */
[----:B------:R-:W-:Y:S01]  /*0480*/  VOTEU.ALL UP0, P0 ;  /* 0x00000000003f7886 */ /* 0x000fe20000000000 */
[----:B------:R-:W-:-:S04]  /*0490*/  ISETP.NE.AND P0, PT, R0, 0x3, PT ;  /* 0x000000030000780c */ /* 0x000fc80003f05270 */
[----:B------:R-:W-:Y:S01]  /*04a0*/  ISETP.EQ.OR P0, PT, R0, RZ, !P0 ;  /* 0x000000ff0000720c */ /* 0x000fe20004702670 */
[----:B--2---:R-:W-:-:S03]  /*04b0*/  @!P3 IMAD.WIDE.U32 R6, R9, R3, R4 ;  /* 0x000000030906b225 */ /* 0x004fc600078e0004 */
[C---:B------:R-:W-:Y:S01]  /*04c0*/  ISETP.EQ.AND P0, PT, R8.reuse, RZ, P0 ;  /* 0x000000ff0800720c */ /* 0x040fe20000702270 */
[----:B------:R-:W-:Y:S01]  /*04d0*/  VIADD R8, R8, 0xffffffff ;  /* 0xffffffff08087836 */ /* 0x000fe20000000000 */
[----:B------:R-:W0:Y:S02]  /*04e0*/  FENCE.VIEW.ASYNC.S ;  /* 0x00000000000073c6 */ /* 0x000e240000000000 */
[----:B0-----:R0:W3:Y:S01]  /*04f0*/  @!UP0 SYNCS.EXCH.64 URZ, [UR6+0x30], UR4 ;  /* 0x00003004063f85b2 */ /* 0x0010e20008000100 */
[----:B------:R-:W-:Y:S01]  /*0500*/  @!P3 IMAD.MOV.U32 R16, RZ, RZ, R6 ;  /* 0x000000ffff10b224 */ /* 0x000fe200078e0006 */
[----:B------:R-:W-:Y:S01]  /*0510*/  SEL R19, RZ, 0x1, !P0 ;  /* 0x00000001ff137807 */ /* 0x000fe20004000000 */
[----:B------:R-:W-:Y:S01]  /*0520*/  @!P3 IMAD.MOV.U32 R17, RZ, RZ, R7 ;  /* 0x000000ffff11b224 */ /* 0x000fe200078e0007 */
[----:B------:R-:W-:-:S04]  /*0530*/  ISETP.GE.U32.AND P1, PT, R8, 0x2, PT ;  /* 0x000000020800780c */ /* 0x000fc80003f26070 */
[----:B------:R-:W-:Y:S01]  /*0540*/  SEL R19, R19, 0x2, P1 ;  /* 0x0000000213137807 */ /* 0x000fe20000800000 */
[----:B------:R0:W3:Y:S01]  /*0550*/  @!UP1 SYNCS.EXCH.64 URZ, [UR6+0x38], UR4 ;  /* 0x00003804063f95b2 */ /* 0x0000e20008000100 */
[----:B------:R-:W-:Y:S01]  /*0560*/  NOP ;  /* 0x0000000000007918 */ /* 0x000fe20000000000 */
[----:B---34-:R-:W-:Y:S06]  /*0570*/  BAR.SYNC.DEFER_BLOCKING 0x0 ;  /* 0x0000000000007b1d */ /* 0x018fec0000010000 */
[----:B------:R-:W-:Y:S05]  /*0580*/  @!P2 BRA `(.L_x_3) ;  /* 0x000000d40028a947 */ /* 0x000fea0003800000 */
[----:B------:R-:W-:-:S13]  /*0590*/  ISETP.GT.U32.AND P0, PT, R8, 0x1, PT ;  /* 0x000000010800780c */ /* 0x000fda0003f04070 */
[----:B0-----:R-:W-:Y:S05]  /*05a0*/  @P0 EXIT ;  /* 0x000000000000094d */ /* 0x001fea0003800000 */
[----:B------:R-:W-:Y:S01]  /*05b0*/  ULDC.64 UR4, c[0x0][0x850] ;  /* 0x0002140000047ab9 */ /* 0x000fe20000000a00 */
[----:B------:R-:W-:Y:S01]  /*05c0*/  PRMT R0, RZ, 0x7610, R0 ;  /* 0x00007610ff007816 */ /* 0x000fe20000000000 */
[----:B------:R-:W-:Y:S01]  /*05d0*/  IMAD.MOV.U32 R152, RZ, RZ, -0x1 ;  /* 0xffffffffff987424 */ /* 0x000fe200078e00ff */
[----:B------:R-:W-:Y:S01]  /*05e0*/  ISETP.GE.U32.AND P0, PT, R16, UR4, PT ;  /* 0x0000000410007c0c */ /* 0x000fe2000bf06070 */
[----:B------:R-:W-:Y:S02]  /*05f0*/  IMAD.MOV.U32 R23, RZ, RZ, -0x1 ;  /* 0xffffffffff177424 */ /* 0x000fe400078e00ff */
[----:B------:R-:W-:Y:S01]  /*0600*/  IMAD.MOV.U32 R22, RZ, RZ, -0x1 ;  /* 0xffffffffff167424 */ /* 0x000fe200078e00ff */
[----:B------:R-:W-:-:S13]  /*0610*/  ISETP.GE.U32.AND.EX P0, PT, R17, UR5, PT, P0 ;  /* 0x0000000511007c0c */ /* 0x000fda000bf06100 */
[----:B------:R-:W-:Y:S05]  /*0620*/  @P0 BRA `(.L_x_4) ;  /* 0x0000000400580947 */ /* 0x000fea0003800000 */
[----:B------:R-:W0:Y:S01]  /*0630*/  LDC.64 R14, c[0x0][0x828] ;  /* 0x00020a00ff0e7b82 */ /* 0x000e220000000a00 */
[----:B------:R-:W-:Y:S02]  /*0640*/  IMAD.MOV.U32 R6, RZ, RZ, R16 ;  /* 0x000000ffff067224 */ /* 0x000fe400078e0010 */
[----:B------:R-:W-:-:S05]  /*0650*/  IMAD.MOV.U32 R7, RZ, RZ, R17 ;  /* 0x000000ffff077224 */ /* 0x000fca00078e0011 */
[----:B------:R-:W1:Y:S08]  /*0660*/  LDC R0, c[0x0][0x830] ;  /* 0x00020c00ff007b82 */ /* 0x000e700000000800 */
[----:B------:R-:W2:Y:S01]  /*0670*/  LDC.64 R20, c[0x0][0x820] ;  /* 0x00020800ff147b82 */ /* 0x000ea20000000a00 */
[----:B0-----:R-:W-:-:S04]  /*0680*/  ISETP.NE.U32.AND P0, PT, R14, RZ, PT ;  /* 0x000000ff0e00720c */ /* 0x001fc80003f05070 */
[----:B------:R-:W-:-:S13]  /*0690*/  ISETP.NE.AND.EX P0, PT, R15, RZ, PT, P0 ;  /* 0x000000ff0f00720c */ /* 0x000fda0003f05300 */
[----:B-12---:R-:W-:Y:S05]  /*06a0*/  @!P0 BRA `(.L_x_5) ;  /* 0x0000000000288947 */ /* 0x006fea0003800000 */
[----:B------:R-:W0:Y:S02]  /*06b0*/  LDC R11, c[0x0][0x834] ;  /* 0x00020d00ff0b7b82 */ /* 0x000e240000000800 */
[----:B0-----:R-:W-:-:S05]  /*06c0*/  IADD3 R11, P0, R16, R11, RZ ;  /* 0x0000000b100b7210 */ /* 0x001fca0007f1e0ff */
[----:B------:R-:W-:-:S04]  /*06d0*/  IMAD.X R13, RZ, RZ, R17, P0 ;  /* 0x000000ffff0d7224 */ /* 0x000fc800000e0611 */
[----:B------:R-:W-:-:S04]  /*06e0*/  IMAD.WIDE.U32 R6, R13, R14, RZ ;  /* 0x0000000e0d067225 */ /* 0x000fc800078e00ff */
[----:B------:R-:W-:-:S04]  /*06f0*/  IMAD.WIDE.U32 R8, P0, R11, R15, R6 ;  /* 0x0000000f0b087225 */ /* 0x000fc80007800006 */
[----:B------:R-:W-:-:S04]  /*0700*/  IMAD.WIDE.U32 R6, R11, R14, RZ ;  /* 0x0000000e0b067225 */ /* 0x000fc800078e00ff */
[----:B------:R-:W-:Y:S01]  /*0710*/  IMAD.X R11, RZ, RZ, RZ, P0 ;  /* 0x000000ffff0b7224 */ /* 0x000fe200000e06ff */
[----:B------:R-:W-:Y:S01]  /*0720*/  IADD3 RZ, P0, R7, R8, RZ ;  /* 0x0000000807ff7210 */ /* 0x000fe20007f1e0ff */
[----:B------:R-:W-:-:S04]  /*0730*/  IMAD.MOV.U32 R10, RZ, RZ, R9 ;  /* 0x000000ffff0a7224 */ /* 0x000fc800078e0009 */
[----:B------:R-:W-:-:S08]  /*0740*/  IMAD.WIDE.U32.X R6, R13, R15, R10, P0 ;  /* 0x0000000f0d067225 */ /* 0x000fd000000e040a */
.L_x_5:
[-CC-:B------:R-:W-:Y:S01]  /*0750*/  SHF.R.U64 R25, R6, R0.reuse, R7.reuse ;  /* 0x0000000006197219 */ /* 0x180fe20000001207 */
[----:B------:R-:W0:Y:S01]  /*0760*/  LDC R10, c[0x0][0x818] ;  /* 0x00020600ff0a7b82 */ /* 0x000e220000000800 */
[----:B------:R-:W-:Y:S01]  /*0770*/  SHF.R.U32.HI R5, RZ, R0, R7 ;  /* 0x00000000ff057219 */ /* 0x000fe20000011607 */
[----:B------:R-:W-:Y:S01]  /*0780*/  ULDC UR4, c[0x0][0x150] ;  /* 0x0000540000047ab9 */ /* 0x000fe20000000800 */
[----:B------:R-:W-:Y:S02]  /*0790*/  IADD3 R9, P0, RZ, -R25, RZ ;  /* 0x80000019ff097210 */ /* 0x000fe40007f1e0ff */
[----:B------:R-:W-:-:S03]  /*07a0*/  I2FP.F32.U32 R0, R4 ;  /* 0x0000000400007245 */ /* 0x000fc60000201000 */
[----:B------:R-:W1:Y:S01]  /*07b0*/  LDC.64 R26, c[0x0][0x840] ;  /* 0x00021000ff1a7b82 */ /* 0x000e620000000a00 */
[----:B------:R-:W-:Y:S02]  /*07c0*/  IMAD.X R11, RZ, RZ, ~R5, P0 ;  /* 0x000000ffff0b7224 */ /* 0x000fe400000e0e05 */
[----:B------:R-:W-:Y:S01]  /*07d0*/  FMUL R0, R0, UR4 ;  /* 0x0000000400007c20 */ /* 0x000fe20008400000 */
[----:B------:R-:W-:Y:S01]  /*07e0*/  IMAD.WIDE.U32 R6, R9, R20, R16 ;  /* 0x0000001409067225 */ /* 0x000fe200078e0010 */
[----:B------:R-:W-:-:S03]  /*07f0*/  ULDC UR4, c[0x0][0x154] ;  /* 0x0000550000047ab9 */ /* 0x000fc60000000800 */
[----:B------:R-:W-:Y:S01]  /*0800*/  IMAD R8, R11, R20, RZ ;  /* 0x000000140b087224 */ /* 0x000fe200078e02ff */
[----:B------:R-:W2:Y:S01]  /*0810*/  LDC R5, c[0x0][0x144] ;  /* 0x00005100ff057b82 */ /* 0x000ea20000000800 */
[----:B------:R-:W3:Y:S02]  /*0820*/  F2I.U32.TRUNC.NTZ R0, R0 ;  /* 0x0000000000007305 */ /* 0x000ee4000020f000 */
[----:B------:R-:W-:-:S04]  /*0830*/  IMAD R9, R9, R21, R8 ;  /* 0x0000001509097224 */ /* 0x000fc800078e0208 */
[----:B------:R-:W-:Y:S01]  /*0840*/  IMAD.IADD R7, R7, 0x1, R9 ;  /* 0x0000000107077824 */ /* 0x000fe200078e0209 */
[----:B------:R-:W4:Y:S01]  /*0850*/  LDC R12, c[0x0][0x808] ;  /* 0x00020200ff0c7b82 */ /* 0x000f220000000800 */
[----:B------:R-:W-:-:S03]  /*0860*/  IMAD.MOV.U32 R9, RZ, RZ, -0x1 ;  /* 0xffffffffff097424 */ /* 0x000fc600078e00ff */
[-CC-:B0-----:R-:W-:Y:S02]  /*0870*/  SHF.R.U64 R20, R6, R10.reuse, R7.reuse ;  /* 0x0000000a06147219 */ /* 0x181fe40000001207 */
[----:B------:R-:W-:Y:S02]  /*0880*/  I2FP.F32.U32 R6, R3 ;  /* 0x0000000300067245 */ /* 0x000fe40000201000 */
[----:B------:R-:W0:Y:S01]  /*0890*/  LDC R24, c[0x0][0x858] ;  /* 0x00021600ff187b82 */ /* 0x000e220000000800 */
[----:B-1----:R-:W-:Y:S01]  /*08a0*/  ISETP.NE.U32.AND P0, PT, R26, RZ, PT ;  /* 0x000000ff1a00720c */ /* 0x002fe20003f05070 */
[----:B---3--:R-:W-:Y:S01]  /*08b0*/  IMAD.MOV R8, RZ, RZ, -R0 ;  /* 0x000000ffff087224 */ /* 0x008fe200078e0a00 */
[----:B------:R-:W-:Y:S01]  /*08c0*/  SHF.R.U32.HI R7, RZ, R10, R7 ;  /* 0x0000000aff077219 */ /* 0x000fe20000011607 */
[----:B------:R-:W-:Y:S01]  /*08d0*/  FMUL R6, R6, UR4 ;  /* 0x0000000406067c20 */ /* 0x000fe20008400000 */
[----:B------:R-:W-:-:S03]  /*08e0*/  ISETP.NE.AND.EX P0, PT, R27, RZ, PT, P0 ;  /* 0x000000ff1b00720c */ /* 0x000fc60003f05300 */
[----:B------:R-:W1:Y:S01]  /*08f0*/  LDC R14, c[0x0][0x148] ;  /* 0x00005200ff0e7b82 */ /* 0x000e620000000800 */
[----:B--2---:R-:W-:-:S07]  /*0900*/  IMAD R0, R5, R8, R4 ;  /* 0x0000000805007224 */ /* 0x004fce00078e0204 */
[----:B------:R-:W2:Y:S01]  /*0910*/  LDC R22, c[0x0][0x800] ;  /* 0x00020000ff167b82 */ /* 0x000ea20000000800 */
[-CC-:B----4-:R-:W-:Y:S02]  /*0920*/  SHF.R.U64 R28, R20, R12.reuse, R7.reuse ;  /* 0x0000000c141c7219 */ /* 0x190fe40000001207 */
[----:B------:R-:W-:Y:S01]  /*0930*/  SHF.R.U32.HI R5, RZ, R12, R7 ;  /* 0x0000000cff057219 */ /* 0x000fe20000011607 */
[----:B------:R-:W-:Y:S01]  /*0940*/  IMAD.MOV.U32 R7, RZ, RZ, 0x1 ;  /* 0x00000001ff077424 */ /* 0x000fe200078e00ff */
[----:B------:R3:W4:Y:S03]  /*0950*/  F2I.U32.TRUNC.NTZ R12, R6 ;  /* 0x00000006000c7305 */ /* 0x000726000020f000 */
[----:B------:R-:W1:Y:S01]  /*0960*/  LDC R15, c[0x0][0x848] ;  /* 0x00021200ff0f7b82 */ /* 0x000e620000000800 */
[-C--:B0-----:R-:W-:Y:S02]  /*0970*/  SHF.L.U32 R4, R9, R24.reuse, RZ ;  /* 0x0000001809047219 */ /* 0x081fe400000006ff */
[----:B------:R-:W-:-:S02]  /*0980*/  SHF.R.U64 R30, R28, R24, R5 ;  /* 0x000000181c1e7219 */ /* 0x000fc40000001205 */
[----:B------:R-:W-:Y:S02]  /*0990*/  LOP3.LUT R11, RZ, R4, RZ, 0x33, !PT ;  /* 0x00000004ff0b7212 */ /* 0x000fe400078e33ff */
[-C--:B------:R-:W-:Y:S01]  /*09a0*/  SHF.R.U32.HI R5, RZ, R24.reuse, R5 ;  /* 0x00000018ff057219 */ /* 0x080fe20000011605 */
[----:B------:R-:W0:Y:S01]  /*09b0*/  LDC R21, c[0x0][0x838] ;  /* 0x00020e00ff157b82 */ /* 0x000e220000000800 */
[----:B------:R-:W-:Y:S01]  /*09c0*/  SHF.L.U32 R10, R7, R24, RZ ;  /* 0x00000018070a7219 */ /* 0x000fe200000006ff */
[----:B------:R-:W-:-:S06]  /*09d0*/  IMAD.MOV.U32 R4, RZ, RZ, R30 ;  /* 0x000000ffff047224 */ /* 0x000fcc00078e001e */
[----:B------:R-:W0:Y:S01]  /*09e0*/  LDC R152, c[0x0][0x810] ;  /* 0x00020400ff987b82 */ /* 0x000e220000000800 */
[----:B---34-:R-:W-:Y:S05]  /*09f0*/  @!P0 BRA `(.L_x_6) ;  /* 0x0000000000288947 */ /* 0x018fea0003800000 */
[----:B------:R-:W3:Y:S02]  /*0a00*/  LDC R9, c[0x0][0x84c] ;  /* 0x00021300ff097b82 */ /* 0x000ee40000000800 */
[----:B---3--:R-:W-:-:S05]  /*0a10*/  IADD3 R9, P0, R30, R9, RZ ;  /* 0x000000091e097210 */ /* 0x008fca0007f1e0ff */
        /* <DEDUP_REMOVED lines=8> */
.L_x_6:
[----:B-1----:R-:W-:Y:S01]  /*0aa0*/  SHF.R.U64 R4, R4, R15, R5 ;  /* 0x0000000f04047219 */ /* 0x002fe20000001205 */
[----:B--2---:R-:W-:Y:S01]  /*0ab0*/  VIADD R5, R22, 0xffffffff ;  /* 0xffffffff16057836 */ /* 0x004fe20000000000 */
[----:B------:R-:W-:Y:S01]  /*0ac0*/  LOP3.LUT R11, R28, R11, RZ, 0xc0, !PT ;  /* 0x0000000b1c0b7212 */ /* 0x000fe200078ec0ff */
[----:B------:R-:W-:Y:S02]  /*0ad0*/  IMAD.MOV R12, RZ, RZ, -R12 ;  /* 0x000000ffff0c7224 */ /* 0x000fe400078e0a0c */
[----:B------:R-:W-:Y:S01]  /*0ae0*/  IMAD.MOV R6, RZ, RZ, -R4 ;  /* 0x000000ffff067224 */ /* 0x000fe200078e0a04 */
[----:B------:R-:W-:Y:S01]  /*0af0*/  LOP3.LUT R5, R20, R5, RZ, 0xc0, !PT ;  /* 0x0000000514057212 */ /* 0x000fe200078ec0ff */
[----:B------:R-:W-:Y:S02]  /*0b00*/  @P3 IMAD R0, R14, R12, R3 ;  /* 0x0000000c0e003224 */ /* 0x000fe400078e0203 */
[----:B------:R-:W-:Y:S02]  /*0b10*/  IMAD R11, R10, R4, R11 ;  /* 0x000000040a0b7224 */ /* 0x000fe400078e020b */
[----:B0-----:R-:W-:-:S02]  /*0b20*/  IMAD R3, R6, R21, R30 ;  /* 0x0000001506037224 */ /* 0x001fc400078e021e */
[----:B------:R-:W-:Y:S02]  /*0b30*/  IMAD R152, R11, R152, R0 ;  /* 0x000000980b987224 */ /* 0x000fe400078e0200 */
[----:B------:R-:W-:Y:S02]  /*0b40*/  IMAD R3, R3, R22, R5 ;  /* 0x0000001603037224 */ /* 0x000fe400078e0205 */
[----:B------:R-:W-:Y:S02]  /*0b50*/  IMAD.MOV.U32 R0, RZ, RZ, 0x1 ;  /* 0x00000001ff007424 */ /* 0x000fe400078e00ff */
[----:B------:R-:W-:Y:S01]  /*0b60*/  IMAD.MOV.U32 R22, RZ, RZ, R25 ;  /* 0x000000ffff167224 */ /* 0x000fe200078e0019 */
[----:B------:R-:W-:Y:S02]  /*0b70*/  SEL R23, R3, R152, !P3 ;  /* 0x0000009803177207 */ /* 0x000fe40005800000 */
[----:B------:R-:W-:-:S07]  /*0b80*/  SEL R152, R152, R3, !P3 ;  /* 0x0000000398987207 */ /* 0x000fce0005800000 */
.L_x_4:
[----:B------:R-:W-:-:S08]  /*0b90*/  NOP ;  /* 0x0000000000007918 */ /* 0x000fd00000000000 */
[----:B------:R-:W0:Y:S02]  /*0ba0*/  USETMAXREG.TRY_ALLOC.CTAPOOL UP0, 0xe8 ;  /* 0x000000e8000079c8 */ /* 0x000e240008000600 */
[----:B0-----:R-:W-:-:S13]  /*0bb0*/  PLOP3.LUT P0, PT, PT, PT, UP0, 0x80, 0x0 ;  /* 0x000000000000781c */ /* 0x001fda0003f0f008 */
[----:B------:R-:W-:Y:S05]  /*0bc0*/  @!P0 BRA `(.L_x_4) ;  /* 0xfffffffc00f08947 */ /* 0x000fea000383ffff */
[----:B------:R-:W-:Y:S01]  /*0bd0*/  ULDC.64 UR4, c[0x0][0x798] ;  /* 0x0001e60000047ab9 */ /* 0x000fe20000000a00 */
[----:B------:R-:W-:Y:S01]  /*0be0*/  ULDC.64 UR36, c[0x0][0x208] ;  /* 0x0000820000247ab9 */ /* 0x000fe20000000a00 */
[----:B------:R-:W-:-:S04]  /*0bf0*/  ISETP.NE.U32.AND P0, PT, RZ, UR4, PT ;  /* 0x00000004ff007c0c */ /* 0x000fc8000bf05070 */
[----:B------:R-:W-:-:S13]  /*0c00*/  ISETP.NE.AND.EX P0, PT, RZ, UR5, PT, P0 ;  /* 0x00000005ff007c0c */ /* 0x000fda000bf05300 */
[----:B------:R-:W-:Y:S05]  /*0c10*/  @!P0 BRA `(.L_x_7) ;  /* 0x00000000001c8947 */ /* 0x000fea0003800000 */
[----:B------:R-:W0:Y:S02]  /*0c20*/  LDC.64 R4, c[0x0][0x798] ;  /* 0x0001e600ff047b82 */ /* 0x000e240000000a00 */
[----:B0-----:R-:W2:Y:S02]  /*0c30*/  LDG.E.64 R4, desc[UR36][R4.64] ;  /* 0x0000002404047981 */ /* 0x001ea4000c1e1b00 */
[----:B--2---:R-:W-:-:S04]  /*0c40*/  ISETP.NE.U32.AND P0, PT, R4, RZ, PT ;  /* 0x000000ff0400720c */ /* 0x004fc80003f05070 */
[----:B------:R-:W-:-:S13]  /*0c50*/  ISETP.NE.AND.EX P0, PT, R5, RZ, PT, P0 ;  /* 0x000000ff0500720c */ /* 0x000fda0003f05300 */
[----:B------:R-:W-:Y:S05]  /*0c60*/  @!P0 BRA `(.L_x_7) ;  /* 0x0000000000088947 */ /* 0x000fea0003800000 */
[----:B------:R0:W5:Y:S01]  /*0c70*/  LD.E R154, desc[UR36][R4.64] ;  /* 0x00000024049a7980 */ /* 0x000162000c101900 */
[----:B------:R-:W-:Y:S05]  /*0c80*/  BRA `(.L_x_8) ;  /* 0x0000000000247947 */ /* 0x000fea0003800000 */
.L_x_7:
[----:B------:R-:W-:Y:S02]  /*0c90*/  ULDC.64 UR4, c[0x0][0x788] ;  /* 0x0001e20000047ab9 */ /* 0x000fe40000000a00 */
[----:B------:R-:W-:-:S04]  /*0ca0*/  ISETP.NE.U32.AND P0, PT, RZ, UR4, PT ;  /* 0x00000004ff007c0c */ /* 0x000fc8000bf05070 */
[----:B------:R-:W-:-:S13]  /*0cb0*/  ISETP.NE.AND.EX P0, PT, RZ, UR5, PT, P0 ;  /* 0x00000005ff007c0c */ /* 0x000fda000bf05300 */
[----:B------:R-:W-:Y:S05]  /*0cc0*/  @!P0 BRA `(.L_x_9) ;  /* 0x00000000000c8947 */ /* 0x000fea0003800000 */
[----:B------:R-:W0:Y:S02]  /*0cd0*/  LDC.64 R154, c[0x0][0x788] ;  /* 0x0001e200ff9a7b82 */ /* 0x000e240000000a00 */
[----:B0-----:R1:W5:Y:S01]  /*0ce0*/  LDG.E R154, desc[UR36][R154.64] ;  /* 0x000000249a9a7981 */ /* 0x001362000c1e1900 */
[----:B------:R-:W-:Y:S05]  /*0cf0*/  BRA `(.L_x_8) ;  /* 0x0000000000087947 */ /* 0x000fea0003800000 */
.L_x_9:
[----:B------:R-:W-:Y:S02]  /*0d00*/  ULDC UR4, c[0x0][0x780] ;  /* 0x0001e00000047ab9 */ /* 0x000fe40000000800 */
[----:B------:R-:W-:-:S07]  /*0d10*/  IMAD.U32 R154, RZ, RZ, UR4 ;  /* 0x00000004ff9a7e24 */ /* 0x000fce000f8e00ff */
.L_x_8:
[----:B------:R-:W-:Y:S02]  /*0d20*/  ULDC.64 UR4, c[0x0][0x7a0] ;  /* 0x0001e80000047ab9 */ /* 0x000fe40000000a00 */
[----:B------:R-:W-:-:S04]  /*0d30*/  ISETP.NE.U32.AND P0, PT, RZ, UR4, PT ;  /* 0x00000004ff007c0c */ /* 0x000fc8000bf05070 */
[----:B------:R-:W-:-:S13]  /*0d40*/  ISETP.NE.AND.EX P0, PT, RZ, UR5, PT, P0 ;  /* 0x00000005ff007c0c */ /* 0x000fda000bf05300 */
[----:B------:R-:W-:Y:S05]  /*0d50*/  @!P0 BRA `(.L_x_10) ;  /* 0x00000000001c8947 */ /* 0x000fea0003800000 */
[----:B0-----:R-:W0:Y:S02]  /*0d60*/  LDC.64 R4, c[0x0][0x7a0] ;  /* 0x0001e800ff047b82 */ /* 0x001e240000000a00 */
[----:B0-----:R-:W2:Y:S02]  /*0d70*/  LDG.E.64 R4, desc[UR36][R4.64] ;  /* 0x0000002404047981 */ /* 0x001ea4000c1e1b00 */
[----:B--2---:R-:W-:-:S04]  /*0d80*/  ISETP.NE.U32.AND P0, PT, R4, RZ, PT ;  /* 0x000000ff0400720c */ /* 0x004fc80003f05070 */
[----:B------:R-:W-:-:S13]  /*0d90*/  ISETP.NE.AND.EX P0, PT, R5, RZ, PT, P0 ;  /* 0x000000ff0500720c */ /* 0x000fda0003f05300 */
[----:B------:R-:W-:Y:S05]  /*0da0*/  @!P0 BRA `(.L_x_10) ;  /* 0x0000000000088947 */ /* 0x000fea0003800000 */
[----:B------:R0:W5:Y:S01]  /*0db0*/  LD.E R153, desc[UR36][R4.64] ;  /* 0x0000002404997980 */ /* 0x000162000c101900 */
[----:B------:R-:W-:Y:S05]  /*0dc0*/  BRA `(.L_x_11) ;  /* 0x0000000000247947 */ /* 0x000fea0003800000 */
.L_x_10:
[----:B------:R-:W-:Y:S02]  /*0dd0*/  ULDC.64 UR4, c[0x0][0x790] ;  /* 0x0001e40000047ab9 */ /* 0x000fe40000000a00 */
[----:B------:R-:W-:-:S04]  /*0de0*/  ISETP.NE.U32.AND P0, PT, RZ, UR4, PT ;  /* 0x00000004ff007c0c */ /* 0x000fc8000bf05070 */
[----:B------:R-:W-:-:S13]  /*0df0*/  ISETP.NE.AND.EX P0, PT, RZ, UR5, PT, P0 ;  /* 0x00000005ff007c0c */ /* 0x000fda000bf05300 */
[----:B------:R-:W-:Y:S05]  /*0e00*/  @!P0 BRA `(.L_x_12) ;  /* 0x00000000000c8947 */ /* 0x000fea0003800000 */
[----:B0-----:R-:W0:Y:S02]  /*0e10*/  LDC.64 R4, c[0x0][0x790] ;  /* 0x0001e400ff047b82 */ /* 0x001e240000000a00 */
[----:B0-----:R2:W5:Y:S01]  /*0e20*/  LDG.E R153, desc[UR36][R4.64] ;  /* 0x0000002404997981 */ /* 0x001562000c1e1900 */
[----:B------:R-:W-:Y:S05]  /*0e30*/  BRA `(.L_x_11) ;  /* 0x0000000000087947 */ /* 0x000fea0003800000 */
.L_x_12:
[----:B------:R-:W-:Y:S02]  /*0e40*/  ULDC UR4, c[0x0][0x784] ;  /* 0x0001e10000047ab9 */ /* 0x000fe40000000800 */
[----:B------:R-:W-:-:S07]  /*0e50*/  IMAD.U32 R153, RZ, RZ, UR4 ;  /* 0x00000004ff997e24 */ /* 0x000fce000f8e00ff */
.L_x_11:
[----:B------:R-:W-:-:S13]  /*0e60*/  LOP3.LUT P0, RZ, R0, 0xff, RZ, 0xc0, !PT ;  /* 0x000000ff00ff7812 */ /* 0x000fda000780c0ff */
[----:B------:R-:W-:Y:S05]  /*0e70*/  @!P0 EXIT ;  /* 0x000000000000894d */ /* 0x000fea0003800000 */
[----:B------:R-:W-:Y:S01]  /*0e80*/  ULDC UR4, c[0x0][0x28c] ;  /* 0x0000a30000047ab9 */ /* 0x000fe20000000800 */
[----:B------:R-:W-:Y:S01]  /*0e90*/  UMOV UR38, URZ ;  /* 0x0000003f00267c82 */ /* 0x000fe20008000000 */
[----:B------:R-:W-:Y:S01]  /*0ea0*/  UIADD3 UR4, UR4, 0x7f, URZ ;  /* 0x0000007f04047890 */ /* 0x000fe2000fffe03f */
[----:B------:R-:W-:-:S03]  /*0eb0*/  UMOV UR39, URZ ;  /* 0x0000003f00277c82 */ /* 0x000fc60008000000 */
[----:B------:R-:W-:-:S04]  /*0ec0*/  USHF.R.S32.HI UR5, URZ, 0x1f, UR4 ;  /* 0x0000001f3f057899 */ /* 0x000fc80008011404 */
[----:B------:R-:W-:-:S04]  /*0ed0*/  ULEA.HI UR5, UR5, UR4, URZ, 0x7 ;  /* 0x0000000405057291 */ /* 0x000fc8000f8f383f */
[----:B------:R-:W-:-:S12]  /*0ee0*/  USHF.R.S32.HI UR40, URZ, 0x7, UR5 ;  /* 0x000000073f287899 */ /* 0x000fd80008011405 */
.L_x_299:
[----:B------:R-:W3:Y:S01]  /*0ef0*/  S2R R3, SR_CgaCtaId ;  /* 0x0000000000037919 */ /* 0x000ee20000008800 */
[----:B------:R-:W-:-:S04]  /*0f00*/  MOV R0, 0x400 ;  /* 0x0000040000007802 */ /* 0x000fc80000000f00 */
[----:B---3--:R-:W-:-:S05]  /*0f10*/  LEA R0, R3, R0, 0x18 ;  /* 0x0000000003007211 */ /* 0x008fca00078ec0ff */
[----:B------:R-:W-:-:S05]  /*0f20*/  VIADD R0, R0, 0x800 ;  /* 0x0000080000007836 */ /* 0x000fca0000000000 */
[----:B------:R-:W-:-:S13]  /*0f30*/  LOP3.LUT P0, RZ, R0, 0x3ff, RZ, 0xc0, !PT ;  /* 0x000003ff00ff7812 */ /* 0x000fda000780c0ff */
[----:B-12-4-:R-:W-:Y:S05]  /*0f40*/  @!P0 BRA `(.L_x_13) ;  /* 0x0000000000408947 */ /* 0x016fea0003800000 */
[----:B------:R-:W-:Y:S01]  /*0f50*/  MOV R0, 0x0 ;  /* 0x0000000000007802 */ /* 0x000fe20000000f00 */
[----:B------:R-:W-:Y:S01]  /*0f60*/  ULDC.64 UR4, c[0x4][0x70] ;  /* 0x01001c0000047ab9 */ /* 0x000fe20000000a00 */
[----:B------:R-:W-:Y:S01]  /*0f70*/  ULDC.64 UR6, c[0x4][0x8] ;  /* 0x0100020000067ab9 */ /* 0x000fe20000000a00 */
[----:B0-2---:R-:W-:Y:S01]  /*0f80*/  IMAD.U32 R4, RZ, RZ, UR4 ;  /* 0x00000004ff047e24 */ /* 0x005fe2000f8e00ff */
[----:B------:R0:W2:Y:S01]  /*0f90*/  LDC.64 R14, c[0x4][R0] ;  /* 0x01000000000e7b82 */ /* 0x0000a20000000a00 */
[----:B------:R-:W-:Y:S01]  /*0fa0*/  IMAD.U32 R5, RZ, RZ, UR5 ;  /* 0x00000005ff057e24 */ /* 0x000fe2000f8e00ff */
[----:B------:R-:W-:Y:S01]  /*0fb0*/  ULDC.64 UR4, c[0x4][0x78] ;  /* 0x01001e0000047ab9 */ /* 0x000fe20000000a00 */
[----:B------:R-:W-:Y:S02]  /*0fc0*/  IMAD.U32 R10, RZ, RZ, UR6 ;  /* 0x00000006ff0a7e24 */ /* 0x000fe4000f8e00ff */
[----:B------:R-:W-:Y:S02]  /*0fd0*/  IMAD.U32 R6, RZ, RZ, UR4 ;  /* 0x00000004ff067e24 */ /* 0x000fe4000f8e00ff */
[----:B------:R-:W-:-:S02]  /*0fe0*/  IMAD.U32 R7, RZ, RZ, UR5 ;  /* 0x00000005ff077e24 */ /* 0x000fc4000f8e00ff */
[----:B------:R-:W-:Y:S02]  /*0ff0*/  IMAD.U32 R11, RZ, RZ, UR7 ;  /* 0x00000007ff0b7e24 */ /* 0x000fe4000f8e00ff */
[----:B------:R-:W-:Y:S02]  /*1000*/  IMAD.MOV.U32 R8, RZ, RZ, 0x70 ;  /* 0x00000070ff087424 */ /* 0x000fe400078e00ff */
[----:B------:R-:W-:Y:S02]  /*1010*/  IMAD.MOV.U32 R12, RZ, RZ, 0x1 ;  /* 0x00000001ff0c7424 */ /* 0x000fe400078e00ff */
[----:B0-----:R-:W-:-:S07]  /*1020*/  IMAD.MOV.U32 R13, RZ, RZ, RZ ;  /* 0x000000ffff0d7224 */ /* 0x001fce00078e00ff */
[----:B------:R-:W-:-:S07]  /*1030*/  LEPC R20, `(.L_x_13) ;  /* 0x000000001014794e */ /* 0x000fce0000000000 */
[----:B-12--5:R-:W-:Y:S05]  /*1040*/  CALL.ABS.NOINC R14 ;  /* 0x000000000e007343 */ /* 0x026fea0003c00000 */
.L_x_13:
[----:B------:R-:W-:Y:S01]  /*1050*/  UMOV UR4, 0xffffffff ;  /* 0xffffffff00047882 */ /* 0x000fe20000000000 */
[----:B------:R-:W-:Y:S02]  /*1060*/  LOP3.LUT R0, R19, 0x1, RZ, 0xfc, !PT ;  /* 0x0000000113007812 */ /* 0x000fe400078efcff */
[----:B------:R-:W-:Y:S02]  /*1070*/  LOP3.LUT R13, R18, 0x80, RZ, 0xc0, !PT ;  /* 0x00000080120d7812 */ /* 0x000fe400078ec0ff */
[----:B------:R-:W-:Y:S02]  /*1080*/  ISETP.NE.AND P0, PT, R0, 0x3, PT ;  /* 0x000000030000780c */ /* 0x000fe40003f05270 */
[----:B------:R-:W-:Y:S01]  /*1090*/  SHF.R.U32.HI R13, RZ, 0x7, R13 ;  /* 0x00000007ff0d7819 */ /* 0x000fe2000001160d */
[----:B------:R-:W-:Y:S10]  /*10a0*/  BRA.DIV UR4, `(.L_x_14) ;  /* 0x000000e2047c7947 */ /* 0x000ff4000b800000 */
.L_x_328:
[----:B------:R-:W-:Y:S05]  /*10b0*/  @!P0 BRA `(.L_x_15) ;  /* 0x0000000000048947 */ /* 0x000fea0003800000 */
[----:B------:R-:W-:Y:S01]  /*10c0*/  BPT.TRAP 0x1 ;  /* 0x000000040000795c */ /* 0x000fe20000300000 */
.L_x_15:
[----:B------:R-:W3:Y:S01]  /*10d0*/  S2UR UR5, SR_CgaCtaId ;  /* 0x00000000000579c3 */ /* 0x000ee20000008800 */
[----:B------:R-:W-:Y:S01]  /*10e0*/  UMOV UR4, 0x400 ;  /* 0x0000040000047882 */ /* 0x000fe20000000000 */
[----:B------:R-:W-:Y:S02]  /*10f0*/  IMAD.U32 R3, RZ, RZ, UR38 ;  /* 0x00000026ff037e24 */ /* 0x000fe4000f8e00ff */
[----:B0-2---:R-:W-:-:S03]  /*1100*/  IMAD.U32 R5, RZ, RZ, UR39 ;  /* 0x00000027ff057e24 */ /* 0x005fc6000f8e00ff */
[----:B------:R-:W-:Y:S01]  /*1110*/  SHF.L.U32 R3, R3, 0x1f, RZ ;  /* 0x0000001f03037819 */ /* 0x000fe200000006ff */
[----:B---3--:R-:W-:-:S06]  /*1120*/  ULEA UR4, UR5, UR4, 0x18 ;  /* 0x0000000405047291 */ /* 0x008fcc000f8ec03f */
[----:B------:R-:W-:-:S04]  /*1130*/  IMAD.U32 R0, RZ, RZ, UR4 ;  /* 0x00000004ff007e24 */ /* 0x000fc8000f8e00ff */
[----:B------:R-:W-:-:S04]  /*1140*/  IMAD R4, R5, 0x8, R0 ;  /* 0x0000000805047824 */ /* 0x000fc800078e0200 */
[----:B------:R0:W2:Y:S01]  /*1150*/  SYNCS.PHASECHK.TRANS64.TRYWAIT P1, [R4+URZ], R3 ;  /* 0x00000003040075a7 */ /* 0x0000a2000802017f */
[----:B------:R-:W-:Y:S05]  /*1160*/  @!P0 BRA `(.L_x_16) ;  /* 0x0000000000048947 */ /* 0x000fea0003800000 */
[----:B------:R-:W-:Y:S01]  /*1170*/  BPT.TRAP 0x1 ;  /* 0x000000040000795c */ /* 0x000fe20000300000 */
.L_x_16:
[----:B--2---:R-:W-:Y:S05]  /*1180*/  @P1 BRA `(.L_x_17) ;  /* 0x0000000000081947 */ /* 0x004fea0003800000 */
[----:B------:R-:W2:Y:S02]  /*1190*/  SYNCS.PHASECHK.TRANS64.TRYWAIT P1, [R4+URZ], R3 ;  /* 0x00000003040075a7 */ /* 0x000ea4000802017f */
[----:B--2---:R-:W-:Y:S05]  /*11a0*/  @!P1 BRA `(.L_x_18) ;  /* 0x000000e000589947 */ /* 0x004fea0003800000 */
.L_x_17:
[----:B------:R-:W-:-:S04]  /*11b0*/  UIADD3 UR4, UR39, 0x1, URZ ;  /* 0x0000000127047890 */ /* 0x000fc8000fffe03f */
[----:B------:R-:W-:Y:S02]  /*11c0*/  UISETP.NE.AND UP0, UPT, UR4, 0x2, UPT ;  /* 0x000000020400788c */ /* 0x000fe4000bf05270 */
[----:B------:R-:W-:Y:S02]  /*11d0*/  IMAD.U32 R5, RZ, RZ, UR4 ;  /* 0x00000004ff057e24 */ /* 0x000fe4000f8e00ff */
[----:B------:R-:W-:Y:S02]  /*11e0*/  USEL UR4, URZ, 0x1, UP0 ;  /* 0x000000013f047887 */ /* 0x000fe40008000000 */
[----:B------:R-:W-:Y:S02]  /*11f0*/  PLOP3.LUT P1, PT, PT, PT, UP0, 0x80, 0x0 ;  /* 0x000000000000781c */ /* 0x000fe40003f2f008 */
[----:B------:R-:W-:Y:S02]  /*1200*/  ULOP3.LUT UR4, UR38, UR4, URZ, 0x3c, !UPT ;  /* 0x0000000426047292 */ /* 0x000fe4000f8e3c3f */
[----:B------:R-:W-:-:S04]  /*1210*/  SEL R5, R5, RZ, P1 ;  /* 0x000000ff05057207 */ /* 0x000fc80000800000 */
[----:B0-2---:R-:W-:Y:S01]  /*1220*/  IMAD.U32 R3, RZ, RZ, UR4 ;  /* 0x00000004ff037e24 */ /* 0x005fe2000f8e00ff */
[----:B------:R-:W-:Y:S06]  /*1230*/  @!P0 BRA `(.L_x_19) ;  /* 0x0000000000048947 */ /* 0x000fec0003800000 */
[----:B------:R-:W-:Y:S01]  /*1240*/  BPT.TRAP 0x1 ;  /* 0x000000040000795c */ /* 0x000fe20000300000 */
.L_x_19:
[C---:B------:R-:W-:Y:S01]  /*1250*/  IMAD.SHL.U32 R4, R18.reuse, 0x40, RZ ;  /* 0x0000004012047824 */ /* 0x040fe200078e00ff */
[C---:B------:R-:W-:Y:S01]  /*1260*/  R2P PR, R18.reuse, 0x1c ;  /* 0x0000001c12007804 */ /* 0x040fe20000000000 */
[C---:B------:R-:W-:Y:S02]  /*1270*/  IMAD.SHL.U32 R7, R18.reuse, 0x2, RZ ;  /* 0x0000000212077824 */ /* 0x040fe400078e00ff */
[----:B------:R-:W-:Y:S01]  /*1280*/  IMAD.SHL.U32 R8, R18, 0x20, RZ ;  /* 0x0000002012087824 */ /* 0x000fe200078e00ff */
[----:B------:R-:W-:Y:S01]  /*1290*/  LOP3.LUT R6, R4, 0x1800, RZ, 0xc0, !PT ;  /* 0x0000180004067812 */ /* 0x000fe200078ec0ff */
[----:B------:R-:W-:-:S03]  /*12a0*/  IMAD.SHL.U32 R9, R18, 0x4, RZ ;  /* 0x0000000412097824 */ /* 0x000fc600078e00ff */
[----:B------:R-:W-:Y:S02]  /*12b0*/  LOP3.LUT R8, R8, 0x380, RZ, 0xc0, !PT ;  /* 0x0000038008087812 */ /* 0x000fe400078ec0ff */
[----:B------:R-:W-:Y:S01]  /*12c0*/  LOP3.LUT R7, R6, 0x6, R7, 0xf8, !PT ;  /* 0x0000000606077812 */ /* 0x000fe200078ef807 */
[----:B------:R-:W-:Y:S01]  /*12d0*/  IMAD.U32 R6, RZ, RZ, UR39 ;  /* 0x00000027ff067e24 */ /* 0x000fe2000f8e00ff */
[----:B------:R-:W-:Y:S02]  /*12e0*/  LOP3.LUT R8, R8, 0x70, R9, 0xf8, !PT ;  /* 0x0000007008087812 */ /* 0x000fe400078ef809 */
[----:B------:R-:W-:Y:S01]  /*12f0*/  LOP3.LUT R7, R7, 0x2000, R4, 0xf8, !PT ;  /* 0x0000200007077812 */ /* 0x000fe200078ef804 */
[----:B------:R-:W-:Y:S01]  /*1300*/  IMAD.MOV.U32 R4, RZ, RZ, 0x10 ;  /* 0x00000010ff047424 */ /* 0x000fe200078e00ff */
[----:B------:R-:W-:Y:S02]  /*1310*/  SHF.L.U32 R9, R3, 0x1f, RZ ;  /* 0x0000001f03097819 */ /* 0x000fe400000006ff */
[----:B------:R-:W-:-:S02]  /*1320*/  LOP3.LUT R7, R7, R8, RZ, 0xfc, !PT ;  /* 0x0000000807077212 */ /* 0x000fc400078efcff */
[----:B------:R-:W-:Y:S01]  /*1330*/  SEL R4, R4, 0xfffffff0, !P2 ;  /* 0xfffffff004047807 */ /* 0x000fe20005000000 */
[----:B------:R-:W0:Y:S02]  /*1340*/  LDC R8, c[0x0][0x28c] ;  /* 0x0000a300ff087b82 */ /* 0x000e240000000800 */
[----:B------:R-:W-:Y:S02]  /*1350*/  IMAD R13, R6, 0x4000, R7 ;  /* 0x00004000060d7824 */ /* 0x000fe400078e0207 */
[----:B------:R-:W-:Y:S02]  /*1360*/  IMAD R6, R5, 0x8, R0 ;  /* 0x0000000805067824 */ /* 0x000fe400078e0200 */
[----:B------:R-:W-:Y:S02]  /*1370*/  IMAD.IADD R13, R0, 0x1, R13 ;  /* 0x00000001000d7824 */ /* 0x000fe400078e020d */
[----:B------:R2:W3:Y:S05]  /*1380*/  SYNCS.PHASECHK.TRANS64.TRYWAIT P1, [R6+URZ], R9 ;  /* 0x00000009060075a7 */ /* 0x0004ea000802017f */
[----:B------:R-:W-:Y:S05]  /*1390*/  WARPSYNC.ALL ;  /* 0x0000000000007948 */ /* 0x000fea0003800000 */
[----:B-1----:R-:W-:Y:S01]  /*13a0*/  IMAD.IADD R155, R13, 0x1, R4 ;  /* 0x000000010d9b7824 */ /* 0x002fe200078e0204 */
[----:B------:R-:W-:Y:S04]  /*13b0*/  LDS.U16 R10, [R13+0xc00] ;  /* 0x000c00000d0a7984 */ /* 0x000fe80000000400 */
[----:B------:R-:W1:Y:S04]  /*13c0*/  LDS.U16 R11, [R13+0x800] ;  /* 0x000800000d0b7984 */ /* 0x000e680000000400 */
[----:B------:R-:W-:Y:S01]  /*13d0*/  LDS.U16 R12, [R13+0xc08] ;  /* 0x000c08000d0c7984 */ /* 0x000fe20000000400 */
[----:B0-----:R-:W-:-:S03]  /*13e0*/  ISETP.GE.AND P2, PT, R8, 0x81, PT ;  /* 0x000000810800780c */ /* 0x001fc60003f46270 */
[----:B------:R-:W0:Y:S04]  /*13f0*/  LDS.U16 R15, [R13+0x808] ;  /* 0x000808000d0f7984 */ /* 0x000e280000000400 */
[----:B------:R-:W-:Y:S04]  /*1400*/  LDS.U16 R14, [R155+0xc00] ;  /* 0x000c00009b0e7984 */ /* 0x000fe80000000400 */
[----:B------:R-:W4:Y:S04]  /*1410*/  LDS.U16 R21, [R155+0x800] ;  /* 0x000800009b157984 */ /* 0x000f280000000400 */
[----:B------:R-:W-:Y:S04]  /*1420*/  LDS.U16 R20, [R155+0xc08] ;  /* 0x000c08009b147984 */ /* 0x000fe80000000400 */
[----:B------:R-:W2:Y:S01]  /*1430*/  LDS.U16 R25, [R155+0x808] ;  /* 0x000808009b197984 */ /* 0x000ea20000000400 */
[----:B-1----:R-:W-:-:S04]  /*1440*/  PRMT R10, R11, 0x5410, R10 ;  /* 0x000054100b0a7816 */ /* 0x002fc8000000000a */
[-C--:B------:R-:W-:Y:S02]  /*1450*/  F2FP.F16.E4M3.UNPACK_B R24, R10.reuse ;  /* 0x0000000aff18723e */ /* 0x080fe400020006ff */
[----:B------:R-:W-:Y:S02]  /*1460*/  F2FP.F16.E4M3.UNPACK_B R10, R10.H1 ;  /* 0x0000000aff0a723e */ /* 0x000fe400030006ff */
[----:B0-----:R-:W-:Y:S01]  /*1470*/  PRMT R12, R15, 0x5410, R12 ;  /* 0x000054100f0c7816 */ /* 0x001fe2000000000c */
[----:B------:R-:W-:Y:S02]  /*1480*/  HADD2.F32 R156, -RZ, R24.H0_H0 ;  /* 0x20000018ff9c7230 */ /* 0x000fe40000004100 */
[----:B------:R-:W-:Y:S02]  /*1490*/  HADD2.F32 R157, -RZ, R10.H0_H0 ;  /* 0x2000000aff9d7230 */ /* 0x000fe40000004100 */
[----:B------:R-:W-:Y:S02]  /*14a0*/  HADD2.F32 R15, -RZ, R24.H1_H1 ;  /* 0x30000018ff0f7230 */ /* 0x000fe40000004100 */
[----:B------:R-:W-:Y:S01]  /*14b0*/  HADD2.F32 R10, -RZ, R10.H1_H1 ;  /* 0x3000000aff0a7230 */ /* 0x000fe20000004100 */
[----:B----4-:R-:W-:-:S02]  /*14c0*/  PRMT R11, R21, 0x5410, R14 ;  /* 0x00005410150b7816 */ /* 0x010fc4000000000e */
[-C--:B------:R-:W-:Y:S02]  /*14d0*/  F2FP.F16.E4M3.UNPACK_B R14, R12.reuse ;  /* 0x0000000cff0e723e */ /* 0x080fe400020006ff */
[----:B------:R-:W-:Y:S02]  /*14e0*/  F2FP.F16.E4M3.UNPACK_B R12, R12.H1 ;  /* 0x0000000cff0c723e */ /* 0x000fe400030006ff */
[----:B------:R-:W-:Y:S01]  /*14f0*/  F2FP.BF16.F32.PACK_AB R156, R15, R156 ;  /* 0x0000009c0f9c723e */ /* 0x000fe200000010ff */
[--C-:B------:R-:W-:Y:S01]  /*1500*/  HADD2.F32 R158, -RZ, R14.reuse.H0_H0 ;  /* 0x2000000eff9e7230 */ /* 0x100fe20000004100 */
[----:B------:R-:W-:Y:S01]  /*1510*/  F2FP.BF16.F32.PACK_AB R157, R10, R157 ;  /* 0x0000009d0a9d723e */ /* 0x000fe200000010ff */
[----:B------:R-:W-:Y:S02]  /*1520*/  HADD2.F32 R21, -RZ, R14.H1_H1 ;  /* 0x3000000eff157230 */ /* 0x000fe40000004100 */
[--C-:B------:R-:W-:Y:S02]  /*1530*/  HADD2.F32 R159, -RZ, R12.reuse.H0_H0 ;  /* 0x2000000cff9f7230 */ /* 0x100fe40000004100 */
[----:B------:R-:W-:Y:S01]  /*1540*/  HADD2.F32 R14, -RZ, R12.H1_H1 ;  /* 0x3000000cff0e7230 */ /* 0x000fe20000004100 */
[----:B--2---:R-:W-:-:S02]  /*1550*/  PRMT R12, R25, 0x5410, R20 ;  /* 0x00005410190c7816 */ /* 0x004fc40000000014 */
[----:B------:R-:W-:Y:S02]  /*1560*/  F2FP.BF16.F32.PACK_AB R158, R21, R158 ;  /* 0x0000009e159e723e */ /* 0x000fe400000010ff */
[----:B------:R-:W-:Y:S02]  /*1570*/  F2FP.BF16.F32.PACK_AB R159, R14, R159 ;  /* 0x0000009f0e9f723e */ /* 0x000fe400000010ff */
[----:B------:R-:W-:Y:S02]  /*1580*/  R2UR UR4, R0 ;  /* 0x00000000000472ca */ /* 0x000fe400000e0000 */
[----:B------:R-:W-:Y:S01]  /*1590*/  WARPGROUP.ARRIVE ;  /* 0x00000000000079c5 */ /* 0x000fe20000000000 */
[----:B------:R-:W-:Y:S01]  /*15a0*/  UMOV UR7, 0x40000040 ;  /* 0x4000004000077882 */ /* 0x000fe20000000000 */
[-C--:B------:R-:W-:Y:S01]  /*15b0*/  F2FP.F16.E4M3.UNPACK_B R10, R11.reuse ;  /* 0x0000000bff0a723e */ /* 0x080fe200020006ff */
[----:B------:R-:W-:Y:S01]  /*15c0*/  UMOV UR11, 0x40000040 ;  /* 0x40000040000b7882 */ /* 0x000fe20000000000 */
[----:B------:R-:W-:-:S02]  /*15d0*/  F2FP.F16.E4M3.UNPACK_B R14, R11.H1 ;  /* 0x0000000bff0e723e */ /* 0x000fc400030006ff */
[-C--:B------:R-:W-:Y:S01]  /*15e0*/  F2FP.F16.E4M3.UNPACK_B R20, R12.reuse ;  /* 0x0000000cff14723e */ /* 0x080fe200020006ff */
[--C-:B------:R-:W-:Y:S02]  /*15f0*/  HADD2.F32 R160, -RZ, R10.reuse.H0_H0 ;  /* 0x2000000affa07230 */ /* 0x100fe40000004100 */
[----:B------:R-:W-:Y:S01]  /*1600*/  HADD2.F32 R15, -RZ, R10.H1_H1 ;  /* 0x3000000aff0f7230 */ /* 0x000fe20000004100 */
[----:B------:R-:W-:Y:S01]  /*1610*/  F2FP.F16.E4M3.UNPACK_B R10, R12.H1 ;  /* 0x0000000cff0a723e */ /* 0x000fe200030006ff */
[--C-:B------:R-:W-:Y:S01]  /*1620*/  HADD2.F32 R161, -RZ, R14.reuse.H0_H0 ;  /* 0x2000000effa17230 */ /* 0x100fe20000004100 */
[----:B------:R-:W-:Y:S01]  /*1630*/  UIADD3 UR4, UR4, 0x8800, URZ ;  /* 0x0000880004047890 */ /* 0x000fe2000fffe03f */
[----:B------:R-:W-:Y:S01]  /*1640*/  HADD2.F32 R14, -RZ, R14.H1_H1 ;  /* 0x3000000eff0e7230 */ /* 0x000fe20000004100 */
[----:B------:R-:W-:Y:S01]  /*1650*/  F2FP.BF16.F32.PACK_AB R160, R15, R160 ;  /* 0x000000a00fa0723e */ /* 0x000fe200000010ff */
[----:B------:R-:W-:Y:S01]  /*1660*/  HADD2.F32 R163, -RZ, R10.H0_H0 ;  /* 0x2000000affa37230 */ /* 0x000fe20000004100 */
[----:B------:R-:W-:Y:S01]  /*1670*/  USHF.R.U32.HI UR4, URZ, 0x4, UR4 ;  /* 0x000000043f047899 */ /* 0x000fe20008011604 */
[--C-:B------:R-:W-:Y:S01]  /*1680*/  HADD2.F32 R162, -RZ, R20.reuse.H0_H0 ;  /* 0x20000014ffa27230 */ /* 0x100fe20000004100 */
[----:B------:R-:W-:Y:S01]  /*1690*/  F2FP.BF16.F32.PACK_AB R161, R14, R161 ;  /* 0x000000a10ea1723e */ /* 0x000fe200000010ff */
[----:B------:R-:W-:Y:S01]  /*16a0*/  HADD2.F32 R21, -RZ, R20.H1_H1 ;  /* 0x30000014ff157230 */ /* 0x000fe20000004100 */
[----:B------:R-:W-:Y:S01]  /*16b0*/  ULOP3.LUT UR4, UR4, 0x3fff, URZ, 0xc0, !UPT ;  /* 0x00003fff04047892 */ /* 0x000fe2000f8ec03f */
[----:B------:R-:W-:-:S03]  /*16c0*/  HADD2.F32 R10, -RZ, R10.H1_H1 ;  /* 0x3000000aff0a7230 */ /* 0x000fc60000004100 */
[----:B------:R-:W-:Y:S01]  /*16d0*/  ULOP3.LUT UR4, UR4, 0x10000, URZ, 0xfc, !UPT ;  /* 0x0001000004047892 */ /* 0x000fe2000f8efc3f */
[----:B------:R-:W-:Y:S02]  /*16e0*/  F2FP.BF16.F32.PACK_AB R162, R21, R162 ;  /* 0x000000a215a2723e */ /* 0x000fe400000010ff */
[----:B------:R-:W-:Y:S01]  /*16f0*/  F2FP.BF16.F32.PACK_AB R163, R10, R163 ;  /* 0x000000a30aa3723e */ /* 0x000fe200000010ff */
[----:B------:R-:W-:Y:S01]  /*1700*/  ULEA UR6, UR39, UR4, 0xc ;  /* 0x0000000427067291 */ /* 0x000fe2000f8e603f */
[----:B------:R-:W-:-:S03]  /*1710*/  IMAD.MOV.U32 R10, RZ, RZ, 0x20 ;  /* 0x00000020ff0a7424 */ /* 0x000fc600078e00ff */
[----:B------:R-:W-:Y:S02]  /*1720*/  UIADD3 UR8, UR6, 0x2, URZ ;  /* 0x0000000206087890 */ /* 0x000fe4000fffe03f */
[----:B------:R-:W-:-:S03]  /*1730*/  SEL R10, R10, 0xffffffe0, !P3 ;  /* 0xffffffe00a0a7807 */ /* 0x000fc60005800000 */
[----:B------:R-:W-:Y:S01]  /*1740*/  HGMMA.64x256x16.F32.BF16 R24, R156, gdesc[UR4], RZ, !UPT, gsb0 ;  /* 0x03e000049c187df0 */ /* 0x000fe2000c0018ff */
[----:B------:R-:W-:Y:S01]  /*1750*/  UMOV UR7, 0x40000040 ;  /* 0x4000004000077882 */ /* 0x000fe20000000000 */
[----:B------:R-:W-:Y:S01]  /*1760*/  UMOV UR10, UR8 ;  /* 0x00000008000a7c82 */ /* 0x000fe20008000000 */
[----:B------:R-:W-:Y:S01]  /*1770*/  UIADD3 UR8, UR6, 0x4, URZ ;  /* 0x0000000406087890 */ /* 0x000fe2000fffe03f */
[----:B------:R-:W-:Y:S01]  /*1780*/  IMAD.IADD R155, R10, 0x1, R155 ;  /* 0x000000010a9b7824 */ /* 0x000fe200078e029b */
[----:B------:R-:W-:Y:S02]  /*1790*/  WARPGROUP.DEPBAR.LE gsb0, 0x0 ;  /* 0x00008000000079c5 */ /* 0x000fe40000010000 */
[----:B------:R-:W-:-:S15]  /*17a0*/  WARPGROUP.ARRIVE ;  /* 0x00000000000079c5 */ /* 0x000fde0000000000 */
[----:B------:R-:W-:-:S06]  /*17b0*/  NOP ;  /* 0x0000000000007918 */ /* 0x000fcc0000000000 */
[----:B------:R-:W-:Y:S01]  /*17c0*/  HGMMA.64x256x16.F32.BF16 R24, R160, gdesc[UR8], R24, gsb0 ;  /* 0x03e00008a0187df0 */ /* 0x000fe20008001818 */
[----:B------:R-:W-:Y:S01]  /*17d0*/  UMOV UR10, UR8 ;  /* 0x00000008000a7c82 */ /* 0x000fe20008000000 */
[----:B------:R-:W-:Y:S01]  /*17e0*/  UMOV UR11, 0x40000040 ;  /* 0x40000040000b7882 */ /* 0x000fe20000000000 */
[----:B------:R-:W-:Y:S01]  /*17f0*/  UIADD3 UR8, UR6, 0x6, URZ ;  /* 0x0000000606087890 */ /* 0x000fe2000fffe03f */
[----:B------:R-:W-:Y:S02]  /*1800*/  WARPGROUP.DEPBAR.LE gsb0, 0x0 ;  /* 0x00008000000079c5 */ /* 0x000fe40000010000 */
[----:B------:R-:W-:-:S05]  /*1810*/  IMAD.IADD R162, R13, 0x1, R10 ;  /* 0x000000010da27824 */ /* 0x000fca00078e020a */
[----:B------:R-:W-:Y:S04]  /*1820*/  LDS.U16 R14, [R162+0xc00] ;  /* 0x000c0000a20e7984 */ /* 0x000fe80000000400 */
[----:B------:R-:W0:Y:S04]  /*1830*/  LDS.U16 R15, [R162+0x800] ;  /* 0x00080000a20f7984 */ /* 0x000e280000000400 */
[----:B------:R-:W-:Y:S04]  /*1840*/  LDS.U16 R20, [R162+0xc08] ;  /* 0x000c0800a2147984 */ /* 0x000fe80000000400 */
[----:B------:R-:W1:Y:S01]  /*1850*/  LDS.U16 R21, [R162+0x808] ;  /* 0x00080800a2157984 */ /* 0x000e620000000400 */
[----:B0-----:R-:W-:-:S04]  /*1860*/  PRMT R14, R15, 0x5410, R14 ;  /* 0x000054100f0e7816 */ /* 0x001fc8000000000e */
[-C--:B------:R-:W-:Y:S02]  /*1870*/  F2FP.F16.E4M3.UNPACK_B R15, R14.reuse ;  /* 0x0000000eff0f723e */ /* 0x080fe400020006ff */
[----:B------:R-:W-:Y:S02]  /*1880*/  F2FP.F16.E4M3.UNPACK_B R14, R14.H1 ;  /* 0x0000000eff0e723e */ /* 0x000fe400030006ff */
[----:B-1----:R-:W-:Y:S01]  /*1890*/  PRMT R20, R21, 0x5410, R20 ;  /* 0x0000541015147816 */ /* 0x002fe20000000014 */
[--C-:B------:R-:W-:Y:S02]  /*18a0*/  HADD2.F32 R160, -RZ, R15.reuse.H0_H0 ;  /* 0x2000000fffa07230 */ /* 0x100fe40000004100 */
[--C-:B------:R-:W-:Y:S01]  /*18b0*/  HADD2.F32 R161, -RZ, R14.reuse.H0_H0 ;  /* 0x2000000effa17230 */ /* 0x100fe20000004100 */
[-C--:B------:R-:W-:Y:S01]  /*18c0*/  F2FP.F16.E4M3.UNPACK_B R21, R20.reuse ;  /* 0x00000014ff15723e */ /* 0x080fe200020006ff */
[----:B------:R-:W-:Y:S01]  /*18d0*/  HADD2.F32 R15, -RZ, R15.H1_H1 ;  /* 0x3000000fff0f7230 */ /* 0x000fe20000004100 */
[----:B------:R-:W-:Y:S01]  /*18e0*/  F2FP.F16.E4M3.UNPACK_B R20, R20.H1 ;  /* 0x00000014ff14723e */ /* 0x000fe200030006ff */
[----:B------:R-:W-:-:S02]  /*18f0*/  HADD2.F32 R14, -RZ, R14.H1_H1 ;  /* 0x3000000eff0e7230 */ /* 0x000fc40000004100 */
[--C-:B------:R-:W-:Y:S01]  /*1900*/  HADD2.F32 R162, -RZ, R21.reuse.H0_H0 ;  /* 0x20000015ffa27230 */ /* 0x100fe20000004100 */
[----:B------:R-:W-:Y:S01]  /*1910*/  F2FP.BF16.F32.PACK_AB R160, R15, R160 ;  /* 0x000000a00fa0723e */ /* 0x000fe200000010ff */
[--C-:B------:R-:W-:Y:S01]  /*1920*/  HADD2.F32 R163, -RZ, R20.reuse.H0_H0 ;  /* 0x20000014ffa37230 */ /* 0x100fe20000004100 */
[----:B------:R-:W-:Y:S01]  /*1930*/  F2FP.BF16.F32.PACK_AB R161, R14, R161 ;  /* 0x000000a10ea1723e */ /* 0x000fe200000010ff */
[----:B------:R-:W-:Y:S02]  /*1940*/  HADD2.F32 R21, -RZ, R21.H1_H1 ;  /* 0x30000015ff157230 */ /* 0x000fe40000004100 */
[----:B------:R-:W-:-:S03]  /*1950*/  HADD2.F32 R20, -RZ, R20.H1_H1 ;  /* 0x30000014ff147230 */ /* 0x000fc60000004100 */
[----:B------:R-:W-:Y:S02]  /*1960*/  F2FP.BF16.F32.PACK_AB R162, R21, R162 ;  /* 0x000000a215a2723e */ /* 0x000fe400000010ff */
[----:B------:R-:W-:-:S04]  /*1970*/  F2FP.BF16.F32.PACK_AB R163, R20, R163 ;  /* 0x000000a314a3723e */ /* 0x000fc800000010ff */
[----:B------:R-:W-:-:S06]  /*1980*/  WARPGROUP.ARRIVE ;  /* 0x00000000000079c5 */ /* 0x000fcc0000000000 */
[----:B------:R-:W-:Y:S01]  /*1990*/  HGMMA.64x256x16.F32.BF16 R24, R160, gdesc[UR8], R24, gsb0 ;  /* 0x03e00008a0187df0 */ /* 0x000fe20008001818 */
[----:B------:R-:W-:Y:S01]  /*19a0*/  UMOV UR10, UR8 ;  /* 0x00000008000a7c82 */ /* 0x000fe20008000000 */
[----:B------:R-:W-:Y:S01]  /*19b0*/  UMOV UR11, 0x40000040 ;  /* 0x40000040000b7882 */ /* 0x000fe20000000000 */
[----:B------:R-:W-:Y:S01]  /*19c0*/  UIADD3 UR8, UR6, 0x800, URZ ;  /* 0x0000080006087890 */ /* 0x000fe2000fffe03f */
[----:B------:R-:W-:Y:S02]  /*19d0*/  WARPGROUP.DEPBAR.LE gsb0, 0x0 ;  /* 0x00008000000079c5 */ /* 0x000fe40000010000 */
        /* <DEDUP_REMOVED lines=19> */
[----:B------:R-:W-:Y:S02]  /*1b10*/  HADD2.F32 R20, -RZ, R20.H1_H1 ;  /* 0x30000014ff147230 */ /* 0x000fe40000004100 */
[----:B------:R-:W-:Y:S01]  /*1b20*/  IMAD.MOV.U32 R14, RZ, RZ, 0x40 ;  /* 0x00000040ff0e7424 */ /* 0x000fe200078e00ff */
[----:B------:R-:W-:Y:S02]  /*1b30*/  F2FP.BF16.F32.PACK_AB R162, R21, R162 ;  /* 0x000000a215a2723e */ /* 0x000fe400000010ff */
[----:B------:R-:W-:-:S02]  /*1b40*/  F2FP.BF16.F32.PACK_AB R163, R20, R163 ;  /* 0x000000a314a3723e */ /* 0x000fc400000010ff */
[----:B------:R-:W-:Y:S02]  /*1b50*/  SEL R14, R14, 0xffffffc0, !P4 ;  /* 0xffffffc00e0e7807 */ /* 0x000fe40006000000 */
[----:B------:R-:W-:-:S03]  /*1b60*/  WARPGROUP.ARRIVE ;  /* 0x00000000000079c5 */ /* 0x000fc60000000000 */
[----:B------:R-:W-:-:S03]  /*1b70*/  IMAD.IADD R165, R13, 0x1, R14 ;  /* 0x000000010da57824 */ /* 0x000fc600078e020e */
[----:B------:R-:W-:Y:S01]  /*1b80*/  HGMMA.64x256x16.F32.BF16 R24, R160, gdesc[UR8], R24, gsb0 ;  /* 0x03e00008a0187df0 */ /* 0x000fe20008001818 */
[----:B------:R-:W-:Y:S01]  /*1b90*/  UMOV UR10, UR8 ;  /* 0x00000008000a7c82 */ /* 0x000fe20008000000 */
[----:B------:R-:W-:Y:S01]  /*1ba0*/  UMOV UR11, 0x40000040 ;  /* 0x40000040000b7882 */ /* 0x000fe20000000000 */
[--C-:B------:R-:W-:Y:S01]  /*1bb0*/  IMAD.IADD R167, R4, 0x1, R165.reuse ;  /* 0x0000000104a77824 */ /* 0x100fe200078e02a5 */
[----:B------:R-:W-:Y:S01]  /*1bc0*/  UIADD3 UR8, UR6, 0x802, URZ ;  /* 0x0000080206087890 */ /* 0x000fe2000fffe03f */
[----:B------:R-:W-:Y:S02]  /*1bd0*/  WARPGROUP.DEPBAR.LE gsb0, 0x0 ;  /* 0x00008000000079c5 */ /* 0x000fe40000010000 */
[----:B------:R-:W-:Y:S04]  /*1be0*/  LDS.U16 R13, [R165+0xc00] ;  /* 0x000c0000a50d7984 */ /* 0x000fe80000000400 */
[----:B------:R-:W0:Y:S04]  /*1bf0*/  LDS.U16 R20, [R165+0x800] ;  /* 0x00080000a5147984 */ /* 0x000e280000000400 */
[----:B------:R-:W-:Y:S04]  /*1c00*/  LDS.U16 R15, [R165+0xc08] ;  /* 0x000c0800a50f7984 */ /* 0x000fe80000000400 */
[----:B------:R1:W2:Y:S02]  /*1c10*/  LDS.U16 R160, [R165+0x808] ;  /* 0x00080800a5a07984 */ /* 0x0002a40000000400 */
[----:B-1----:R-:W-:Y:S01]  /*1c20*/  IMAD.IADD R165, R10, 0x1, R165 ;  /* 0x000000010aa57824 */ /* 0x002fe200078e02a5 */
[----:B0-----:R-:W-:-:S04]  /*1c30*/  PRMT R13, R20, 0x5410, R13 ;  /* 0x00005410140d7816 */ /* 0x001fc8000000000d */
[-C--:B------:R-:W-:Y:S02]  /*1c40*/  F2FP.F16.E4M3.UNPACK_B R20, R13.reuse ;  /* 0x0000000dff14723e */ /* 0x080fe400020006ff */
[----:B------:R-:W-:Y:S02]  /*1c50*/  F2FP.F16.E4M3.UNPACK_B R13, R13.H1 ;  /* 0x0000000dff0d723e */ /* 0x000fe400030006ff */
[----:B--2---:R-:W-:Y:S01]  /*1c60*/  PRMT R15, R160, 0x5410, R15 ;  /* 0x00005410a00f7816 */ /* 0x004fe2000000000f */
[--C-:B------:R-:W-:Y:S02]  /*1c70*/  HADD2.F32 R160, -RZ, R20.reuse.H0_H0 ;  /* 0x20000014ffa07230 */ /* 0x100fe40000004100 */
[----:B------:R-:W-:Y:S01]  /*1c80*/  HADD2.F32 R21, -RZ, R20.H1_H1 ;  /* 0x30000014ff157230 */ /* 0x000fe20000004100 */
[-C--:B------:R-:W-:Y:S01]  /*1c90*/  F2FP.F16.E4M3.UNPACK_B R155, R15.reuse ;  /* 0x0000000fff9b723e */ /* 0x080fe200020006ff */
[--C-:B------:R-:W-:Y:S01]  /*1ca0*/  HADD2.F32 R161, -RZ, R13.reuse.H0_H0 ;  /* 0x2000000dffa17230 */ /* 0x100fe20000004100 */
[----:B------:R-:W-:Y:S01]  /*1cb0*/  F2FP.F16.E4M3.UNPACK_B R15, R15.H1 ;  /* 0x0000000fff0f723e */ /* 0x000fe200030006ff */
[----:B------:R-:W-:Y:S01]  /*1cc0*/  HADD2.F32 R20, -RZ, R13.H1_H1 ;  /* 0x3000000dff147230 */ /* 0x000fe20000004100 */
[----:B------:R-:W-:Y:S01]  /*1cd0*/  F2FP.BF16.F32.PACK_AB R160, R21, R160 ;  /* 0x000000a015a0723e */ /* 0x000fe200000010ff */
[----:B------:R-:W-:-:S02]  /*1ce0*/  HADD2.F32 R162, -RZ, R155.H0_H0 ;  /* 0x2000009bffa27230 */ /* 0x000fc40000004100 */
[----:B------:R-:W-:Y:S01]  /*1cf0*/  HADD2.F32 R155, -RZ, R155.H1_H1 ;  /* 0x3000009bff9b7230 */ /* 0x000fe20000004100 */
[----:B------:R-:W-:Y:S01]  /*1d00*/  F2FP.BF16.F32.PACK_AB R161, R20, R161 ;  /* 0x000000a114a1723e */ /* 0x000fe200000010ff */
[--C-:B------:R-:W-:Y:S02]  /*1d10*/  HADD2.F32 R163, -RZ, R15.reuse.H0_H0 ;  /* 0x2000000fffa37230 */ /* 0x100fe40000004100 */
[----:B------:R-:W-:Y:S01]  /*1d20*/  HADD2.F32 R164, -RZ, R15.H1_H1 ;  /* 0x3000000fffa47230 */ /* 0x000fe20000004100 */
[----:B------:R-:W-:-:S04]  /*1d30*/  F2FP.BF16.F32.PACK_AB R162, R155, R162 ;  /* 0x000000a29ba2723e */ /* 0x000fc800000010ff */
[----:B------:R-:W-:-:S04]  /*1d40*/  F2FP.BF16.F32.PACK_AB R163, R164, R163 ;  /* 0x000000a3a4a3723e */ /* 0x000fc800000010ff */
[----:B------:R-:W-:-:S06]  /*1d50*/  WARPGROUP.ARRIVE ;  /* 0x00000000000079c5 */ /* 0x000fcc0000000000 */
[----:B------:R-:W-:Y:S01]  /*1d60*/  HGMMA.64x256x16.F32.BF16 R24, R160, gdesc[UR8], R24, gsb0 ;  /* 0x03e00008a0187df0 */ /* 0x000fe20008001818 */
[----:B------:R-:W-:Y:S01]  /*1d70*/  UMOV UR10, UR8 ;  /* 0x00000008000a7c82 */ /* 0x000fe20008000000 */
[----:B------:R-:W-:Y:S01]  /*1d80*/  UMOV UR11, 0x40000040 ;  /* 0x40000040000b7882 */ /* 0x000fe20000000000 */
[----:B------:R-:W-:Y:S02]  /*1d90*/  UIADD3 UR8, UR6, 0x804, URZ ;  /* 0x0000080406087890 */ /* 0x000fe4000fffe03f */
        /* <DEDUP_REMOVED lines=53> */
[----:B------:R-:W-:Y:S03]  /*20f0*/  HGMMA.64x256x16.F32.BF16 R24, R160, gdesc[UR8], R24, gsb0 ;  /* 0x03e00008a0187df0 */ /* 0x000fe60008001818 */
        /* <DEDUP_REMOVED lines=26> */
[----:B------:R-:W-:Y:S05]  /*22a0*/  @!P2 BRA `(.L_x_20) ;  /* 0x000000000090a947 */ /* 0x000fea0003800000 */
[----:B------:R-:W-:Y:S05]  /*22b0*/  @!P0 BRA `(.L_x_21) ;  /* 0x0000000000048947 */ /* 0x000fea0003800000 */
[----:B------:R-:W-:Y:S01]  /*22c0*/  BPT.TRAP 0x1 ;  /* 0x000000040000795c */ /* 0x000fe20000300000 */
.L_x_21:
[----:B------:R-:W-:-:S04]  /*22d0*/  IMAD R11, R5, 0x4000, R7 ;  /* 0x00004000050b7824 */ /* 0x000fc800078e0207 */
[----:B------:R-:W-:Y:S01]  /*22e0*/  IMAD.IADD R11, R0, 0x1, R11 ;  /* 0x00000001000b7824 */ /* 0x000fe200078e020b */
[----:B---3--:R-:W-:Y:S06]  /*22f0*/  @P1 BRA `(.L_x_22) ;  /* 0x0000000000081947 */ /* 0x008fec0003800000 */
[----:B------:R-:W0:Y:S02]  /*2300*/  SYNCS.PHASECHK.TRANS64.TRYWAIT P1, [R6+URZ], R9 ;  /* 0x00000009060075a7 */ /* 0x000e24000802017f */
[----:B0-----:R-:W-:Y:S05]  /*2310*/  @!P1 BRA `(.L_x_23) ;  /* 0x000000d000109947 */ /* 0x001fea0003800000 */
.L_x_22:
[----:B------:R-:W-:Y:S01]  /*2320*/  LDS.U16 R12, [R11+0xc08] ;  /* 0x000c08000b0c7984 */ /* 0x000fe20000000400 */
[----:B------:R-:W-:-:S03]  /*2330*/  IMAD.IADD R155, R4, 0x1, R11 ;  /* 0x00000001049b7824 */ /* 0x000fc600078e020b */
[----:B------:R-:W1:Y:S04]  /*2340*/  LDS.U16 R13, [R11+0x808] ;  /* 0x000808000b0d7984 */ /* 0x000e680000000400 */
[----:B0-----:R-:W-:Y:S04]  /*2350*/  LDS.U16 R6, [R11+0xc00] ;  /* 0x000c00000b067984 */ /* 0x001fe80000000400 */
[----:B------:R-:W0:Y:S04]  /*2360*/  LDS.U16 R9, [R11+0x800] ;  /* 0x000800000b097984 */ /* 0x000e280000000400 */
[----:B------:R-:W-:Y:S04]  /*2370*/  LDS.U16 R15, [R155+0xc00] ;  /* 0x000c00009b0f7984 */ /* 0x000fe80000000400 */
[----:B------:R-:W2:Y:S04]  /*2380*/  LDS.U16 R20, [R155+0x800] ;  /* 0x000800009b147984 */ /* 0x000ea80000000400 */
[----:B------:R-:W-:Y:S04]  /*2390*/  LDS.U16 R21, [R155+0xc08] ;  /* 0x000c08009b157984 */ /* 0x000fe80000000400 */
[----:B------:R-:W3:Y:S01]  /*23a0*/  LDS.U16 R160, [R155+0x808] ;  /* 0x000808009ba07984 */ /* 0x000ee20000000400 */
[----:B-1----:R-:W-:-:S04]  /*23b0*/  PRMT R12, R13, 0x5410, R12 ;  /* 0x000054100d0c7816 */ /* 0x002fc8000000000c */
[-C--:B------:R-:W-:Y:S02]  /*23c0*/  F2FP.F16.E4M3.UNPACK_B R13, R12.reuse ;  /* 0x0000000cff0d723e */ /* 0x080fe400020006ff */
[----:B------:R-:W-:Y:S02]  /*23d0*/  F2FP.F16.E4M3.UNPACK_B R12, R12.H1 ;  /* 0x0000000cff0c723e */ /* 0x000fe400030006ff */
[----:B0-----:R-:W-:Y:S01]  /*23e0*/  PRMT R6, R9, 0x5410, R6 ;  /* 0x0000541009067816 */ /* 0x001fe20000000006 */
[--C-:B------:R-:W-:Y:S02]  /*23f0*/  HADD2.F32 R158, -RZ, R13.reuse.H0_H0 ;  /* 0x2000000dff9e7230 */ /* 0x100fe40000004100 */
[--C-:B------:R-:W-:Y:S01]  /*2400*/  HADD2.F32 R159, -RZ, R12.reuse.H0_H0 ;  /* 0x2000000cff9f7230 */ /* 0x100fe20000004100 */
[-C--:B------:R-:W-:Y:S01]  /*2410*/  F2FP.F16.E4M3.UNPACK_B R9, R6.reuse ;  /* 0x00000006ff09723e */ /* 0x080fe200020006ff */
[----:B------:R-:W-:Y:S01]  /*2420*/  HADD2.F32 R12, -RZ, R12.H1_H1 ;  /* 0x3000000cff0c7230 */ /* 0x000fe20000004100 */
[----:B------:R-:W-:Y:S01]  /*2430*/  F2FP.F16.E4M3.UNPACK_B R6, R6.H1 ;  /* 0x00000006ff06723e */ /* 0x000fe200030006ff */
[----:B------:R-:W-:Y:S01]  /*2440*/  HADD2.F32 R13, -RZ, R13.H1_H1 ;  /* 0x3000000dff0d7230 */ /* 0x000fe20000004100 */
[----:B--2---:R-:W-:Y:S01]  /*2450*/  PRMT R11, R20, 0x5410, R15 ;  /* 0x00005410140b7816 */ /* 0x004fe2000000000f */
[--C-:B------:R-:W-:Y:S01]  /*2460*/  HADD2.F32 R156, -RZ, R9.reuse.H0_H0 ;  /* 0x20000009ff9c7230 */ /* 0x100fe20000004100 */
[----:B------:R-:W-:Y:S01]  /*2470*/  F2FP.BF16.F32.PACK_AB R159, R12, R159 ;  /* 0x0000009f0c9f723e */ /* 0x000fe200000010ff */
[----:B------:R-:W-:Y:S01]  /*2480*/  HADD2.F32 R157, -RZ, R6.H0_H0 ;  /* 0x20000006ff9d7230 */ /* 0x000fe20000004100 */
[----:B------:R-:W-:Y:S01]  /*2490*/  F2FP.BF16.F32.PACK_AB R158, R13, R158 ;  /* 0x0000009e0d9e723e */ /* 0x000fe200000010ff */
[----:B------:R-:W-:-:S02]  /*24a0*/  HADD2.F32 R9, -RZ, R9.H1_H1 ;  /* 0x30000009ff097230 */ /* 0x000fc40000004100 */
[----:B------:R-:W-:Y:S01]  /*24b0*/  HADD2.F32 R6, -RZ, R6.H1_H1 ;  /* 0x30000006ff067230 */ /* 0x000fe20000004100 */
[----:B---3--:R-:W-:Y:S02]  /*24c0*/  PRMT R12, R160, 0x5410, R21 ;  /* 0x00005410a00c7816 */ /* 0x008fe40000000015 */
[----:B------:R-:W-:Y:S02]  /*24d0*/  F2FP.BF16.F32.PACK_AB R156, R9, R156 ;  /* 0x0000009c099c723e */ /* 0x000fe400000010ff */
[----:B------:R-:W-:-:S07]  /*24e0*/  F2FP.BF16.F32.PACK_AB R157, R6, R157 ;  /* 0x0000009d069d723e */ /* 0x000fce00000010ff */
.L_x_20:
[----:B------:R-:W-:-:S06]  /*24f0*/  UISETP.NE.AND UP0, UPT, UR40, 0x1, UPT ;  /* 0x000000012800788c */ /* 0x000fcc000bf05270 */
[----:B---3--:R-:W-:-:S13]  /*2500*/  PLOP3.LUT P1, PT, PT, PT, UP0, 0x80, 0x0 ;  /* 0x000000000000781c */ /* 0x008fda0003f2f008 */
[----:B------:R-:W-:Y:S05]  /*2510*/  @!P1 BRA `(.L_x_24) ;  /* 0x0000002000189947 */ /* 0x000fea0003800000 */
[----:B------:R-:W-:-:S13]  /*2520*/  ISETP.GT.AND P1, PT, R8, 0x100, PT ;  /* 0x000001000800780c */ /* 0x000fda0003f24270 */
[----:B------:R-:W-:Y:S02]  /*2530*/  @!P1 IMAD.SHL.U32 R15, R5, 0x4000, RZ ;  /* 0x00004000050f9824 */ /* 0x000fe400078e00ff */
[----:B------:R-:W-:Y:S02]  /*2540*/  @!P1 IMAD.U32 R13, RZ, RZ, UR39 ;  /* 0x00000027ff0d9e24 */ /* 0x000fe4000f8e00ff */
[----:B------:R-:W-:Y:S01]  /*2550*/  @!P1 IMAD.IADD R6, R4, 0x1, R15 ;  /* 0x0000000104069824 */ /* 0x000fe200078e020f */
[----:B------:R-:W-:Y:S06]  /*2560*/  @!P1 BRA `(.L_x_25) ;  /* 0x0000001000889947 */ /* 0x000fec0003800000 */
[----:B------:R-:W-:Y:S01]  /*2570*/  UIADD3 UR5, UR40, -0x1, URZ ;  /* 0xffffffff28057890 */ /* 0x000fe2000fffe03f */
[----:B------:R-:W-:Y:S02]  /*2580*/  IMAD.MOV.U32 R15, RZ, RZ, R5 ;  /* 0x000000ffff0f7224 */ /* 0x000fe400078e0005 */
[----:B------:R-:W-:-:S03]  /*2590*/  IMAD.U32 R13, RZ, RZ, UR39 ;  /* 0x00000027ff0d7e24 */ /* 0x000fc6000f8e00ff */
[----:B------:R-:W-:-:S07]  /*25a0*/  IMAD.U32 R6, RZ, RZ, UR5 ;  /* 0x00000005ff067e24 */ /* 0x000fce000f8e00ff */
.L_x_33:
[----:B------:R-:W-:Y:S01]  /*25b0*/  IMAD.MOV.U32 R9, RZ, RZ, 0x40000040 ;  /* 0x40000040ff097424 */ /* 0x000fe200078e00ff */
[----:B------:R-:W-:Y:S01]  /*25c0*/  LEA R8, R15, UR4, 0xc ;  /* 0x000000040f087c11 */ /* 0x000fe2000f8e60ff */
[----:B------:R-:W-:Y:S05]  /*25d0*/  YIELD ;  /* 0x0000000000007946 */ /* 0x000fea0003800000 */
[----:B------:R-:W-:Y:S05]  /*25e0*/  WARPSYNC.ALL ;  /* 0x0000000000007948 */ /* 0x000fea0003800000 */
[----:B------:R-:W-:Y:S01]  /*25f0*/  R2UR UR6, R8 ;  /* 0x00000000080672ca */ /* 0x000fe200000e0000 */
[----:B------:R-:W-:Y:S01]  /*2600*/  WARPGROUP.ARRIVE ;  /* 0x00000000000079c5 */ /* 0x000fe20000000000 */
[----:B------:R-:W-:Y:S01]  /*2610*/  R2UR UR7, R9 ;  /* 0x00000000090772ca */ /* 0x000fe200000e0000 */
[----:B------:R-:W-:-:S05]  /*2620*/  VIADD R5, R15, 0x1 ;  /* 0x000000010f057836 */ /* 0x000fca0000000000 */
[----:B------:R-:W-:-:S04]  /*2630*/  ISETP.NE.AND P1, PT, R5, 0x2, PT ;  /* 0x000000020500780c */ /* 0x000fc80003f25270 */
[----:B------:R-:W-:Y:S02]  /*2640*/  SEL R0, RZ, 0x1, P1 ;  /* 0x00000001ff007807 */ /* 0x000fe40000800000 */
[----:B------:R-:W-:Y:S01]  /*2650*/  SEL R5, R5, RZ, P1 ;  /* 0x000000ff05057207 */ /* 0x000fe20000800000 */
[----:B------:R-:W-:Y:S01]  /*2660*/  HGMMA.64x256x16.F32.BF16 R24, R156, gdesc[UR4], R24, gsb0 ;  /* 0x03e000049c187df0 */ /* 0x000fe20008001818 */
[----:B------:R-:W-:Y:S02]  /*2670*/  LOP3.LUT R3, R3, R0, RZ, 0x3c, !PT ;  /* 0x0000000003037212 */ /* 0x000fe400078e3cff */
[----:B------:R-:W-:Y:S02]  /*2680*/  WARPGROUP.DEPBAR.LE gsb0, 0x0 ;  /* 0x00008000000079c5 */ /* 0x000fe40000010000 */
[----:B------:R-:W-:Y:S05]  /*2690*/  @!P0 BRA `(.L_x_26) ;  /* 0x0000000000048947 */ /* 0x000fea0003800000 */
[----:B------:R-:W-:Y:S01]  /*26a0*/  BPT.TRAP 0x1 ;  /* 0x000000040000795c */ /* 0x000fe20000300000 */
.L_x_26:
[----:B------:R-:W0:Y:S01]  /*26b0*/  S2UR UR6, SR_CgaCtaId ;  /* 0x00000000000679c3 */ /* 0x000e220000008800 */
[-C--:B------:R-:W-:Y:S01]  /*26c0*/  F2FP.F16.E4M3.UNPACK_B R0, R11.reuse ;  /* 0x0000000bff00723e */ /* 0x080fe200020006ff */
[----:B------:R-:W-:Y:S01]  /*26d0*/  UMOV UR5, 0x400 ;  /* 0x0000040000057882 */ /* 0x000fe20000000000 */
[----:B------:R-:W-:Y:S01]  /*26e0*/  F2FP.F16.E4M3.UNPACK_B R11, R11.H1 ;  /* 0x0000000bff0b723e */ /* 0x000fe200030006ff */
[----:B------:R-:W-:Y:S02]  /*26f0*/  VIADD R156, R8, 0x2 ;  /* 0x00000002089c7836 */ /* 0x000fe40000000000 */
[--C-:B------:R-:W-:Y:S02]  /*2700*/  HADD2.F32 R160, -RZ, R0.reuse.H0_H0 ;  /* 0x20000000ffa07230 */ /* 0x100fe40000004100 */
[----:B------:R-:W-:Y:S01]  /*2710*/  HADD2.F32 R9, -RZ, R0.H1_H1 ;  /* 0x30000000ff097230 */ /* 0x000fe20000004100 */
[-C--:B------:R-:W-:Y:S01]  /*2720*/  F2FP.F16.E4M3.UNPACK_B R0, R12.reuse ;  /* 0x0000000cff00723e */ /* 0x080fe200020006ff */
[----:B------:R-:W-:Y:S01]  /*2730*/  IMAD.MOV.U32 R157, RZ, RZ, 0x40000040 ;  /* 0x40000040ff9d7424 */ /* 0x000fe200078e00ff */
[----:B------:R-:W-:Y:S01]  /*2740*/  F2FP.F16.E4M3.UNPACK_B R12, R12.H1 ;  /* 0x0000000cff0c723e */ /* 0x000fe200030006ff */
[--C-:B------:R-:W-:Y:S01]  /*2750*/  HADD2.F32 R161, -RZ, R11.reuse.H0_H0 ;  /* 0x2000000bffa17230 */ /* 0x100fe20000004100 */
[----:B------:R-:W-:Y:S01]  /*2760*/  F2FP.BF16.F32.PACK_AB R160, R9, R160 ;  /* 0x000000a009a0723e */ /* 0x000fe200000010ff */
[----:B------:R-:W-:Y:S01]  /*2770*/  HADD2.F32 R20, -RZ, R11.H1_H1 ;  /* 0x3000000bff147230 */ /* 0x000fe20000004100 */
[----:B------:R-:W-:Y:S01]  /*2780*/  R2UR UR7, R157 ;  /* 0x000000009d0772ca */ /* 0x000fe200000e0000 */
[----:B------:R-:W-:-:S02]  /*2790*/  HADD2.F32 R162, -RZ, R0.H0_H0 ;  /* 0x20000000ffa27230 */ /* 0x000fc40000004100 */
[----:B------:R-:W-:Y:S01]  /*27a0*/  HADD2.F32 R11, -RZ, R0.H1_H1 ;  /* 0x30000000ff0b7230 */ /* 0x000fe20000004100 */
[----:B------:R-:W-:Y:S01]  /*27b0*/  F2FP.BF16.F32.PACK_AB R161, R20, R161 ;  /* 0x000000a114a1723e */ /* 0x000fe200000010ff */
[----:B------:R-:W-:-:S03]  /*27c0*/  HADD2.F32 R163, -RZ, R12.H0_H0 ;  /* 0x2000000cffa37230 */ /* 0x000fc60000004100 */
[----:B------:R-:W-:Y:S01]  /*27d0*/  F2FP.BF16.F32.PACK_AB R162, R11, R162 ;  /* 0x000000a20ba2723e */ /* 0x000fe200000010ff */
[----:B0-----:R-:W-:Y:S01]  /*27e0*/  ULEA UR5, UR6, UR5, 0x18 ;  /* 0x0000000506057291 */ /* 0x001fe2000f8ec03f */
[----:B------:R-:W-:Y:S01]  /*27f0*/  R2UR UR6, R156 ;  /* 0x000000009c0672ca */ /* 0x000fe200000e0000 */
[----:B------:R-:W-:Y:S01]  /*2800*/  HADD2.F32 R156, -RZ, R12.H1_H1 ;  /* 0x3000000cff9c7230 */ /* 0x000fe20000004100 */
[----:B------:R-:W-:Y:S01]  /*2810*/  SHF.L.U32 R12, R3, 0x1f, RZ ;  /* 0x0000001f030c7819 */ /* 0x000fe200000006ff */
[----:B------:R-:W-:Y:S02]  /*2820*/  IMAD R11, R15, 0x4000, R10 ;  /* 0x000040000f0b7824 */ /* 0x000fe400078e020a */
[----:B------:R-:W-:Y:S01]  /*2830*/  IMAD.U32 R0, RZ, RZ, UR5 ;  /* 0x00000005ff007e24 */ /* 0x000fe2000f8e00ff */
[----:B------:R-:W-:-:S03]  /*2840*/  F2FP.BF16.F32.PACK_AB R163, R156, R163 ;  /* 0x000000a39ca3723e */ /* 0x000fc600000010ff */
[----:B------:R-:W-:Y:S01]  /*2850*/  IMAD R9, R5, 0x8, R0 ;  /* 0x0000000805097824 */ /* 0x000fe200078e0200 */
[----:B------:R-:W-:-:S03]  /*2860*/  IADD3 R159, R0, R11, R7 ;  /* 0x0000000b009f7210 */ /* 0x000fc60007ffe007 */
[----:B------:R0:W1:Y:S01]  /*2870*/  SYNCS.PHASECHK.TRANS64.TRYWAIT P1, [R9+URZ], R12 ;  /* 0x0000000c090075a7 */ /* 0x000062000802017f */
[----:B------:R-:W-:-:S06]  /*2880*/  WARPGROUP.ARRIVE ;  /* 0x00000000000079c5 */ /* 0x000fcc0000000000 */
[----:B------:R-:W-:Y:S03]  /*2890*/  HGMMA.64x256x16.F32.BF16 R24, R160, gdesc[UR4], R24, gsb0 ;  /* 0x03e00004a0187df0 */ /* 0x000fe60008001818 */
[----:B------:R-:W-:Y:S02]  /*28a0*/  WARPGROUP.DEPBAR.LE gsb0, 0x0 ;  /* 0x00008000000079c5 */ /* 0x000fe40000010000 */
[----:B------:R-:W-:Y:S04]  /*28b0*/  LDS.U16 R21, [R159+0xc08] ;  /* 0x000c08009f157984 */ /* 0x000fe80000000400 */
[----:B------:R-:W2:Y:S04]  /*28c0*/  LDS.U16 R156, [R159+0x808] ;  /* 0x000808009f9c7984 */ /* 0x000ea80000000400 */
[----:B------:R-:W-:Y:S04]  /*28d0*/  LDS.U16 R11, [R159+0xc00] ;  /* 0x000c00009f0b7984 */ /* 0x000fe80000000400 */
[----:B------:R3:W4:Y:S02]  /*28e0*/  LDS.U16 R20, [R159+0x800] ;  /* 0x000800009f147984 */ /* 0x0007240000000400 */
[----:B---3--:R-:W-:Y:S01]  /*28f0*/  IMAD.IADD R159, R4, 0x1, R159 ;  /* 0x00000001049f7824 */ /* 0x008fe200078e029f */
[----:B--2---:R-:W-:Y:S01]  /*2900*/  PRMT R156, R156, 0x5410, R21 ;  /* 0x000054109c9c7816 */ /* 0x004fe20000000015 */
[----:B------:R-:W-:-:S03]  /*2910*/  IMAD.MOV.U32 R21, RZ, RZ, 0x40000040 ;  /* 0x40000040ff157424 */ /* 0x000fc600078e00ff */
[-C--:B------:R-:W-:Y:S02]  /*2920*/  F2FP.F16.E4M3.UNPACK_B R157, R156.reuse ;  /* 0x0000009cff9d723e */ /* 0x080fe400020006ff */
[----:B------:R-:W-:Y:S02]  /*2930*/  F2FP.F16.E4M3.UNPACK_B R156, R156.H1 ;  /* 0x0000009cff9c723e */ /* 0x000fe400030006ff */
[----:B----4-:R-:W-:Y:S01]  /*2940*/  PRMT R11, R20, 0x5410, R11 ;  /* 0x00005410140b7816 */ /* 0x010fe2000000000b */
[----:B------:R-:W-:Y:S01]  /*2950*/  VIADD R20, R8, 0x4 ;  /* 0x0000000408147836 */ /* 0x000fe20000000000 */
[----:B------:R-:W-:Y:S01]  /*2960*/  R2UR UR7, R21 ;  /* 0x00000000150772ca */ /* 0x000fe200000e0000 */
[--C-:B------:R-:W-:Y:S01]  /*2970*/  HADD2.F32 R162, -RZ, R157.reuse.H0_H0 ;  /* 0x2000009dffa27230 */ /* 0x100fe20000004100 */
[-C--:B------:R-:W-:Y:S01]  /*2980*/  F2FP.F16.E4M3.UNPACK_B R155, R11.reuse ;  /* 0x0000000bff9b723e */ /* 0x080fe200020006ff */
[----:B------:R-:W-:Y:S01]  /*2990*/  HADD2.F32 R163, -RZ, R156.H0_H0 ;  /* 0x2000009cffa37230 */ /* 0x000fe20000004100 */
[----:B------:R-:W-:Y:S01]  /*29a0*/  F2FP.F16.E4M3.UNPACK_B R11, R11.H1 ;  /* 0x0000000bff0b723e */ /* 0x000fe200030006ff */
[----:B------:R-:W-:Y:S01]  /*29b0*/  HADD2.F32 R157, -RZ, R157.H1_H1 ;  /* 0x3000009dff9d7230 */ /* 0x000fe20000004100 */
[----:B------:R-:W-:Y:S01]  /*29c0*/  R2UR UR6, R20 ;  /* 0x00000000140672ca */ /* 0x000fe200000e0000 */
[----:B------:R-:W-:-:S02]  /*29d0*/  HADD2.F32 R160, -RZ, R155.H0_H0 ;  /* 0x2000009bffa07230 */ /* 0x000fc40000004100 */
[----:B------:R-:W-:Y:S01]  /*29e0*/  HADD2.F32 R155, -RZ, R155.H1_H1 ;  /* 0x3000009bff9b7230 */ /* 0x000fe20000004100 */
[----:B------:R-:W-:Y:S01]  /*29f0*/  F2FP.BF16.F32.PACK_AB R162, R157, R162 ;  /* 0x000000a29da2723e */ /* 0x000fe200000010ff */
[--C-:B------:R-:W-:Y:S02]  /*2a00*/  HADD2.F32 R161, -RZ, R11.reuse.H0_H0 ;  /* 0x2000000bffa17230 */ /* 0x100fe40000004100 */
[----:B------:R-:W-:Y:S01]  /*2a10*/  HADD2.F32 R20, -RZ, R11.H1_H1 ;  /* 0x3000000bff147230 */ /* 0x000fe20000004100 */
[----:B------:R-:W-:Y:S01]  /*2a20*/  F2FP.BF16.F32.PACK_AB R160, R155, R160 ;  /* 0x000000a09ba0723e */ /* 0x000fe200000010ff */
[----:B------:R-:W-:-:S03]  /*2a30*/  HADD2.F32 R156, -RZ, R156.H1_H1 ;  /* 0x3000009cff9c7230 */ /* 0x000fc60000004100 */
[----:B------:R-:W-:Y:S02]  /*2a40*/  F2FP.BF16.F32.PACK_AB R161, R20, R161 ;  /* 0x000000a114a1723e */ /* 0x000fe400000010ff */
[----:B------:R-:W-:-:S04]  /*2a50*/  F2FP.BF16.F32.PACK_AB R163, R156, R163 ;  /* 0x000000a39ca3723e */ /* 0x000fc800000010ff */
[----:B------:R-:W-:-:S06]  /*2a60*/  WARPGROUP.ARRIVE ;  /* 0x00000000000079c5 */ /* 0x000fcc0000000000 */
[----:B------:R-:W-:Y:S03]  /*2a70*/  HGMMA.64x256x16.F32.BF16 R24, R160, gdesc[UR4], R24, gsb0 ;  /* 0x03e00004a0187df0 */ /* 0x000fe60008001818 */
[----:B------:R-:W-:Y:S02]  /*2a80*/  WARPGROUP.DEPBAR.LE gsb0, 0x0 ;  /* 0x00008000000079c5 */ /* 0x000fe40000010000 */
[----:B------:R-:W-:Y:S04]  /*2a90*/  LDS.U16 R21, [R159+0xc08] ;  /* 0x000c08009f157984 */ /* 0x000fe80000000400 */
[----:B------:R-:W2:Y:S04]  /*2aa0*/  LDS.U16 R156, [R159+0x808] ;  /* 0x000808009f9c7984 */ /* 0x000ea80000000400 */
[----:B------:R-:W-:Y:S04]  /*2ab0*/  LDS.U16 R11, [R159+0xc00] ;  /* 0x000c00009f0b7984 */ /* 0x000fe80000000400 */
[----:B------:R-:W3:Y:S01]  /*2ac0*/  LDS.U16 R20, [R159+0x800] ;  /* 0x000800009f147984 */ /* 0x000ee20000000400 */
[----:B--2---:R-:W-:Y:S01]  /*2ad0*/  PRMT R156, R156, 0x5410, R21 ;  /* 0x000054109c9c7816 */ /* 0x004fe20000000015 */
[----:B------:R-:W-:-:S03]  /*2ae0*/  IMAD.MOV.U32 R21, RZ, RZ, 0x40000040 ;  /* 0x40000040ff157424 */ /* 0x000fc600078e00ff */
[-C--:B------:R-:W-:Y:S02]  /*2af0*/  F2FP.F16.E4M3.UNPACK_B R157, R156.reuse ;  /* 0x0000009cff9d723e */ /* 0x080fe400020006ff */
[----:B------:R-:W-:Y:S02]  /*2b00*/  F2FP.F16.E4M3.UNPACK_B R156, R156.H1 ;  /* 0x0000009cff9c723e */ /* 0x000fe400030006ff */
[----:B---3--:R-:W-:Y:S01]  /*2b10*/  PRMT R11, R20, 0x5410, R11 ;  /* 0x00005410140b7816 */ /* 0x008fe2000000000b */
        /* <DEDUP_REMOVED lines=14> */
[----:B------:R-:W-:Y:S02]  /*2c00*/  HADD2.F32 R156, -RZ, R156.H1_H1 ;  /* 0x3000009cff9c7230 */ /* 0x000fe40000004100 */
[----:B------:R-:W-:Y:S01]  /*2c10*/  IMAD R11, R15, 0x4000, R14 ;  /* 0x000040000f0b7824 */ /* 0x000fe200078e020e */
[----:B------:R-:W-:Y:S02]  /*2c20*/  F2FP.BF16.F32.PACK_AB R161, R20, R161 ;  /* 0x000000a114a1723e */ /* 0x000fe400000010ff */
[----:B------:R-:W-:-:S02]  /*2c30*/  F2FP.BF16.F32.PACK_AB R163, R156, R163 ;  /* 0x000000a39ca3723e */ /* 0x000fc400000010ff */
[----:B------:R-:W-:Y:S02]  /*2c40*/  IADD3 R157, R0, R11, R7 ;  /* 0x0000000b009d7210 */ /* 0x000fe40007ffe007 */
[----:B------:R-:W-:-:S03]  /*2c50*/  WARPGROUP.ARRIVE ;  /* 0x00000000000079c5 */ /* 0x000fc60000000000 */
[----:B------:R-:W-:-:S03]  /*2c60*/  IMAD.IADD R159, R4, 0x1, R157 ;  /* 0x00000001049f7824 */ /* 0x000fc600078e029d */
        /* <DEDUP_REMOVED lines=8> */
[----:B------:R-:W-:-:S03]  /*2cf0*/  VIADD R20, R8, 0x800 ;  /* 0x0000080008147836 */ /* 0x000fc60000000000 */
[-C--:B------:R-:W-:Y:S02]  /*2d00*/  F2FP.F16.E4M3.UNPACK_B R21, R11.reuse ;  /* 0x0000000bff15723e */ /* 0x080fe400020006ff */
[----:B------:R-:W-:Y:S02]  /*2d10*/  F2FP.F16.E4M3.UNPACK_B R11, R11.H1 ;  /* 0x0000000bff0b723e */ /* 0x000fe400030006ff */
[----:B----4-:R-:W-:Y:S01]  /*2d20*/  PRMT R15, R156, 0x5410, R15 ;  /* 0x000054109c0f7816 */ /* 0x010fe2000000000f */
[--C-:B------:R-:W-:Y:S01]  /*2d30*/  HADD2.F32 R160, -RZ, R21.reuse.H0_H0 ;  /* 0x20000015ffa07230 */ /* 0x100fe20000004100 */
[----:B------:R-:W-:Y:S01]  /*2d40*/  R2UR UR6, R20 ;  /* 0x00000000140672ca */ /* 0x000fe200000e0000 */
        /* <DEDUP_REMOVED lines=53> */
[----:B------:R-:W-:-:S03]  /*30a0*/  VIADD R20, R8, 0x804 ;  /* 0x0000080408147836 */ /* 0x000fc60000000000 */
[-C--:B------:R-:W-:Y:S02]  /*30b0*/  F2FP.F16.E4M3.UNPACK_B R21, R11.reuse ;  /* 0x0000000bff15723e */ /* 0x080fe400020006ff */
[----:B------:R-:W-:Y:S02]  /*30c0*/  F2FP.F16.E4M3.UNPACK_B R11, R11.H1 ;  /* 0x0000000bff0b723e */ /* 0x000fe400030006ff */
[----:B---3--:R-:W-:Y:S01]  /*30d0*/  PRMT R15, R156, 0x5410, R15 ;  /* 0x000054109c0f7816 */ /* 0x008fe2000000000f */
        /* <DEDUP_REMOVED lines=49> */
[----:B01----:R-:W-:Y:S05]  /*33f0*/  @!P0 BRA `(.L_x_27) ;  /* 0x0000000000048947 */ /* 0x003fea0003800000 */
[----:B------:R-:W-:Y:S01]  /*3400*/  BPT.TRAP 0x1 ;  /* 0x000000040000795c */ /* 0x000fe20000300000 */
.L_x_27:
[----:B------:R-:W-:Y:S01]  /*3410*/  IMAD R8, R13, 0x8, R0 ;  /* 0x000000080d087824 */ /* 0x000fe200078e0200 */
[----:B------:R-:W-:-:S03]  /*3420*/  ISETP.GT.U32.AND P2, PT, R19, 0x1, PT ;  /* 0x000000011300780c */ /* 0x000fc60003f44070 */
[----:B------:R-:W-:-:S05]  /*3430*/  VIADD R8, R8, 0x10 ;  /* 0x0000001008087836 */ /* 0x000fca0000000000 */
[----:B------:R-:W-:-:S04]  /*3440*/  PRMT R8, RZ, 0x654, R8 ;  /* 0x00000654ff087816 */ /* 0x000fc80000000008 */
[----:B------:R0:W-:Y:S01]  /*3450*/  SYNCS.ARRIVE.TRANS64.RED.A1T0 RZ, [R8+URZ], RZ ;  /* 0x000000ff08ff79a7 */ /* 0x0001e2000810043f */
[----:B------:R-:W-:Y:S05]  /*3460*/  @P2 BRA `(.L_x_28) ;  /* 0x0000000000042947 */ /* 0x000fea0003800000 */
[----:B------:R-:W-:Y:S01]  /*3470*/  BPT.TRAP 0x1 ;  /* 0x000000040000795c */ /* 0x000fe20000300000 */
.L_x_28:
[----:B------:R-:W-:-:S05]  /*3480*/  VIADD R13, R13, 0x1 ;  /* 0x000000010d0d7836 */ /* 0x000fca0000000000 */
[----:B------:R-:W-:-:S04]  /*3490*/  ISETP.NE.AND P2, PT, R13, 0x2, PT ;  /* 0x000000020d00780c */ /* 0x000fc80003f45270 */
[----:B------:R-:W-:Y:S01]  /*34a0*/  SEL R13, R13, RZ, P2 ;  /* 0x000000ff0d0d7207 */ /* 0x000fe20001000000 */
[----:B------:R-:W-:Y:S08]  /*34b0*/  @!P0 BRA `(.L_x_29) ;  /* 0x0000000000048947 */ /* 0x000ff00003800000 */
[----:B------:R-:W-:Y:S01]  /*34c0*/  BPT.TRAP 0x1 ;  /* 0x000000040000795c */ /* 0x000fe20000300000 */
.L_x_29:
[----:B------:R-:W-:Y:S04]  /*34d0*/  BSSY B0, `(.L_x_30) ;  /* 0x0000004000007945 */ /* 0x000fe80003800000 */
[----:B------:R-:W-:Y:S05]  /*34e0*/  @P1 BRA `(.L_x_31) ;  /* 0x0000000000081947 */ /* 0x000fea0003800000 */
[----:B------:R-:W1:Y:S02]  /*34f0*/  SYNCS.PHASECHK.TRANS64.TRYWAIT P1, [R9+URZ], R12 ;  /* 0x0000000c090075a7 */ /* 0x000e64000802017f */
[----:B-1----:R-:W-:Y:S05]  /*3500*/  @!P1 BRA `(.L_x_32) ;  /* 0x000000bc00a89947 */ /* 0x002fea0003800000 */
.L_x_31:
[----:B------:R-:W-:Y:S05]  /*3510*/  BSYNC B0 ;  /* 0x0000000000007941 */ /* 0x000fea0003800000 */
.L_x_30:
[----:B------:R-:W-:Y:S01]  /*3520*/  IMAD.SHL.U32 R161, R5, 0x4000, RZ ;  /* 0x0000400005a17824 */ /* 0x000fe200078e00ff */
[C---:B------:R-:W-:Y:S01]  /*3530*/  ISETP.GT.AND P1, PT, R6.reuse, 0x2, PT ;  /* 0x000000020600780c */ /* 0x040fe20003f24270 */
[----:B------:R-:W-:Y:S02]  /*3540*/  VIADD R6, R6, 0xffffffff ;  /* 0xffffffff06067836 */ /* 0x000fe40000000000 */
[----:B------:R-:W-:Y:S01]  /*3550*/  IMAD.IADD R162, R4, 0x1, R161 ;  /* 0x0000000104a27824 */ /* 0x000fe200078e02a1 */
[----:B-1----:R-:W-:-:S04]  /*3560*/  LOP3.LUT R9, R161, R7, RZ, 0xfc, !PT ;  /* 0x00000007a1097212 */ /* 0x002fc800078efcff */
[C---:B------:R-:W-:Y:S01]  /*3570*/  IADD3 R158, R0.reuse, R162, R7 ;  /* 0x000000a2009e7210 */ /* 0x040fe20007ffe007 */
[----:B------:R-:W-:-:S04]  /*3580*/  IMAD.IADD R15, R0, 0x1, R9 ;  /* 0x00000001000f7824 */ /* 0x000fc800078e0209 */
[----:B------:R-:W-:Y:S04]  /*3590*/  LDS.U16 R20, [R158+0xc00] ;  /* 0x000c00009e147984 */ /* 0x000fe80000000400 */
[----:B0-----:R-:W-:Y:S04]  /*35a0*/  LDS.U16 R8, [R15+0xc00] ;  /* 0x000c00000f087984 */ /* 0x001fe80000000400 */
[----:B------:R-:W0:Y:S04]  /*35b0*/  LDS.U16 R9, [R15+0x800] ;  /* 0x000800000f097984 */ /* 0x000e280000000400 */
[----:B------:R-:W-:Y:S04]  /*35c0*/  LDS.U16 R11, [R15+0xc08] ;  /* 0x000c08000f0b7984 */ /* 0x000fe80000000400 */
[----:B------:R-:W1:Y:S04]  /*35d0*/  LDS.U16 R12, [R15+0x808] ;  /* 0x000808000f0c7984 */ /* 0x000e680000000400 */
[----:B------:R-:W2:Y:S04]  /*35e0*/  LDS.U16 R21, [R158+0x800] ;  /* 0x000800009e157984 */ /* 0x000ea80000000400 */
[----:B------:R-:W-:Y:S04]  /*35f0*/  LDS.U16 R155, [R158+0xc08] ;  /* 0x000c08009e9b7984 */ /* 0x000fe80000000400 */
[----:B------:R3:W4:Y:S01]  /*3600*/  LDS.U16 R160, [R158+0x808] ;  /* 0x000808009ea07984 */ /* 0x0007220000000400 */
        /* <DEDUP_REMOVED lines=10> */
[--C-:B---3--:R-:W-:Y:S01]  /*36b0*/  HADD2.F32 R158, -RZ, R12.reuse.H0_H0 ;  /* 0x2000000cff9e7230 */ /* 0x108fe20000004100 */
[----:B------:R-:W-:Y:S01]  /*36c0*/  F2FP.BF16.F32.PACK_AB R156, R9, R156 ;  /* 0x0000009c099c723e */ /* 0x000fe200000010ff */
[----:B------:R-:W-:Y:S01]  /*36d0*/  HADD2.F32 R15, -RZ, R12.H1_H1 ;  /* 0x3000000cff0f7230 */ /* 0x000fe20000004100 */
[----:B------:R-:W-:Y:S01]  /*36e0*/  F2FP.BF16.F32.PACK_AB R157, R8, R157 ;  /* 0x0000009d089d723e */ /* 0x000fe200000010ff */
[--C-:B------:R-:W-:Y:S02]  /*36f0*/  HADD2.F32 R159, -RZ, R11.reuse.H0_H0 ;  /* 0x2000000bff9f7230 */ /* 0x100fe40000004100 */
[----:B------:R-:W-:Y:S01]  /*3700*/  HADD2.F32 R12, -RZ, R11.H1_H1 ;  /* 0x3000000bff0c7230 */ /* 0x000fe20000004100 */
[----:B------:R-:W-:Y:S01]  /*3710*/  F2FP.BF16.F32.PACK_AB R158, R15, R158 ;  /* 0x0000009e0f9e723e */ /* 0x000fe200000010ff */
[----:B------:R-:W-:Y:S01]  /*3720*/  IMAD.MOV.U32 R15, RZ, RZ, R5 ;  /* 0x000000ffff0f7224 */ /* 0x000fe200078e0005 */
[----:B--2---:R-:W-:Y:S02]  /*3730*/  PRMT R11, R21, 0x5410, R20 ;  /* 0x00005410150b7816 */ /* 0x004fe40000000014 */
[----:B------:R-:W-:-:S02]  /*3740*/  F2FP.BF16.F32.PACK_AB R159, R12, R159 ;  /* 0x0000009f0c9f723e */ /* 0x000fc400000010ff */
[----:B----4-:R-:W-:Y:S01]  /*3750*/  PRMT R12, R160, 0x5410, R155 ;  /* 0x00005410a00c7816 */ /* 0x010fe2000000009b */
[----:B------:R-:W-:Y:S06]  /*3760*/  @P1 BRA `(.L_x_33) ;  /* 0xffffffec00901947 */ /* 0x000fec000383ffff */
[----:B------:R-:W-:Y:S02]  /*3770*/  IMAD.MOV.U32 R15, RZ, RZ, R161 ;  /* 0x000000ffff0f7224 */ /* 0x000fe400078e00a1 */
[----:B------:R-:W-:-:S07]  /*3780*/  IMAD.MOV.U32 R6, RZ, RZ, R162 ;  /* 0x000000ffff067224 */ /* 0x000fce00078e00a2 */
.L_x_25:
[----:B------:R-:W-:Y:S01]  /*3790*/  IMAD.MOV.U32 R9, RZ, RZ, 0x40000040 ;  /* 0x40000040ff097424 */ /* 0x000fe200078e00ff */
[----:B------:R-:W-:Y:S01]  /*37a0*/  LEA R8, R5, UR4, 0xc ;  /* 0x0000000405087c11 */ /* 0x000fe2000f8e60ff */
[----:B------:R-:W-:Y:S05]  /*37b0*/  WARPSYNC.ALL ;  /* 0x0000000000007948 */ /* 0x000fea0003800000 */
[C---:B------:R-:W-:Y:S01]  /*37c0*/  R2UR UR6, R8.reuse ;  /* 0x00000000080672ca */ /* 0x040fe200000e0000 */
[----:B------:R-:W-:Y:S01]  /*37d0*/  WARPGROUP.ARRIVE ;  /* 0x00000000000079c5 */ /* 0x000fe20000000000 */
[----:B------:R-:W-:Y:S01]  /*37e0*/  R2UR UR7, R9 ;  /* 0x00000000090772ca */ /* 0x000fe200000e0000 */
[----:B------:R-:W-:Y:S01]  /*37f0*/  VIADD R20, R8, 0x2 ;  /* 0x0000000208147836 */ /* 0x000fe20000000000 */
[----:B------:R-:W-:Y:S01]  /*3800*/  F2FP.F16.E4M3.UNPACK_B R3, R11 ;  /* 0x0000000bff03723e */ /* 0x000fe200020006ff */
[----:B------:R-:W-:Y:S01]  /*3810*/  IMAD.MOV.U32 R21, RZ, RZ, 0x40000040 ;  /* 0x40000040ff157424 */ /* 0x000fe200078e00ff */
[----:B------:R-:W-:-:S02]  /*3820*/  F2FP.F16.E4M3.UNPACK_B R5, R12 ;  /* 0x0000000cff05723e */ /* 0x000fc400020006ff */
[----:B------:R-:W-:Y:S01]  /*3830*/  F2FP.F16.E4M3.UNPACK_B R11, R11.H1 ;  /* 0x0000000bff0b723e */ /* 0x000fe200030006ff */
[----:B------:R-:W-:Y:S01]  /*3840*/  HADD2.F32 R160, -RZ, R3.H0_H0 ;  /* 0x20000003ffa07230 */ /* 0x000fe20000004100 */
[----:B------:R-:W-:Y:S01]  /*3850*/  F2FP.F16.E4M3.UNPACK_B R9, R12.H1 ;  /* 0x0000000cff09723e */ /* 0x000fe200030006ff */
[----:B------:R-:W-:Y:S02]  /*3860*/  HADD2.F32 R162, -RZ, R5.H0_H0 ;  /* 0x20000005ffa27230 */ /* 0x000fe40000004100 */
[----:B------:R-:W-:Y:S02]  /*3870*/  HADD2.F32 R3, -RZ, R3.H1_H1 ;  /* 0x30000003ff037230 */ /* 0x000fe40000004100 */
[----:B------:R-:W-:Y:S01]  /*3880*/  HGMMA.64x256x16.F32.BF16 R24, R156, gdesc[UR4], R24, gsb0 ;  /* 0x03e000049c187df0 */ /* 0x000fe20008001818 */
[----:B------:R-:W-:Y:S01]  /*3890*/  R2UR UR6, R20 ;  /* 0x00000000140672ca */ /* 0x000fe200000e0000 */
[--C-:B------:R-:W-:Y:S01]  /*38a0*/  HADD2.F32 R161, -RZ, R11.reuse.H0_H0 ;  /* 0x2000000bffa17230 */ /* 0x100fe20000004100 */
[----:B------:R-:W-:Y:S01]  /*38b0*/  R2UR UR7, R21 ;  /* 0x00000000150772ca */ /* 0x000fe200000e0000 */
[----:B------:R-:W-:Y:S01]  /*38c0*/  HADD2.F32 R12, -RZ, R11.H1_H1 ;  /* 0x3000000bff0c7230 */ /* 0x000fe20000004100 */
[----:B------:R-:W-:Y:S01]  /*38d0*/  F2FP.BF16.F32.PACK_AB R160, R3, R160 ;  /* 0x000000a003a0723e */ /* 0x000fe200000010ff */
[----:B------:R-:W-:Y:S01]  /*38e0*/  HADD2.F32 R5, -RZ, R5.H1_H1 ;  /* 0x30000005ff057230 */ /* 0x000fe20000004100 */
[----:B------:R-:W-:Y:S01]  /*38f0*/  IADD3 R3, R7, R15, R10 ;  /* 0x0000000f07037210 */ /* 0x000fe20007ffe00a */
[--C-:B------:R-:W-:Y:S01]  /*3900*/  HADD2.F32 R163, -RZ, R9.reuse.H0_H0 ;  /* 0x20000009ffa37230 */ /* 0x100fe20000004100 */
[----:B------:R-:W-:Y:S01]  /*3910*/  F2FP.BF16.F32.PACK_AB R161, R12, R161 ;  /* 0x000000a10ca1723e */ /* 0x000fe200000010ff */
[----:B------:R-:W-:Y:S01]  /*3920*/  HADD2.F32 R20, -RZ, R9.H1_H1 ;  /* 0x30000009ff147230 */ /* 0x000fe20000004100 */
[----:B------:R-:W-:Y:S01]  /*3930*/  F2FP.BF16.F32.PACK_AB R162, R5, R162 ;  /* 0x000000a205a2723e */ /* 0x000fe200000010ff */
[----:B------:R-:W-:-:S02]  /*3940*/  IMAD.IADD R155, R0, 0x1, R3 ;  /* 0x00000001009b7824 */ /* 0x000fc400078e0203 */
[----:B------:R-:W-:Y:S01]  /*3950*/  IMAD.MOV.U32 R21, RZ, RZ, 0x40000040 ;  /* 0x40000040ff157424 */ /* 0x000fe200078e00ff */
[----:B------:R-:W-:Y:S01]  /*3960*/  F2FP.BF16.F32.PACK_AB R163, R20, R163 ;  /* 0x000000a314a3723e */ /* 0x000fe200000010ff */
[----:B------:R-:W-:Y:S01]  /*3970*/  VIADD R20, R8, 0x4 ;  /* 0x0000000408147836 */ /* 0x000fe20000000000 */
[----:B------:R-:W-:Y:S02]  /*3980*/  WARPGROUP.DEPBAR.LE gsb0, 0x0 ;  /* 0x00008000000079c5 */ /* 0x000fe40000010000 */
[----:B------:R-:W-:-:S09]  /*3990*/  WARPGROUP.ARRIVE ;  /* 0x00000000000079c5 */ /* 0x000fd20000000000 */
[----:B------:R-:W-:Y:S01]  /*39a0*/  HGMMA.64x256x16.F32.BF16 R24, R160, gdesc[UR4], R24, gsb0 ;  /* 0x03e00004a0187df0 */ /* 0x000fe20008001818 */
[----:B------:R-:W-:Y:S02]  /*39b0*/  R2UR UR6, R20 ;  /* 0x00000000140672ca */ /* 0x000fe400000e0000 */
[----:B------:R-:W-:Y:S01]  /*39c0*/  R2UR UR7, R21 ;  /* 0x00000000150772ca */ /* 0x000fe200000e0000 */
[----:B------:R-:W-:Y:S01]  /*39d0*/  IMAD.MOV.U32 R21, RZ, RZ, 0x40000040 ;  /* 0x40000040ff157424 */ /* 0x000fe200078e00ff */
        /* <DEDUP_REMOVED lines=16> */
[--C-:B------:R-:W-:Y:S01]  /*3ae0*/  HADD2.F32 R162, -RZ, R11.reuse.H0_H0 ;  /* 0x2000000bffa27230 */ /* 0x100fe20000004100 */
[C---:B------:R-:W-:Y:S01]  /*3af0*/  IADD3 R3, R7.reuse, R6, R10 ;  /* 0x0000000607037210 */ /* 0x040fe20007ffe00a */
[----:B------:R-:W-:Y:S01]  /*3b00*/  HADD2.F32 R11, -RZ, R11.H1_H1 ;  /* 0x3000000bff0b7230 */ /* 0x000fe20000004100 */
[----:B------:R-:W-:Y:S01]  /*3b10*/  F2FP.BF16.F32.PACK_AB R161, R12, R161 ;  /* 0x000000a10ca1723e */ /* 0x000fe200000010ff */
[--C-:B------:R-:W-:Y:S01]  /*3b20*/  HADD2.F32 R163, -RZ, R5.reuse.H0_H0 ;  /* 0x20000005ffa37230 */ /* 0x100fe20000004100 */
[----:B------:R-:W-:Y:S01]  /*3b30*/  IADD3 R7, R7, R14, R15 ;  /* 0x0000000e07077210 */ /* 0x000fe20007ffe00f */
[----:B------:R-:W-:Y:S01]  /*3b40*/  HADD2.F32 R20, -RZ, R5.H1_H1 ;  /* 0x30000005ff147230 */ /* 0x000fe20000004100 */
[----:B------:R-:W-:Y:S01]  /*3b50*/  F2FP.BF16.F32.PACK_AB R162, R11, R162 ;  /* 0x000000a20ba2723e */ /* 0x000fe200000010ff */
[----:B------:R-:W-:-:S02]  /*3b60*/  IMAD.IADD R155, R0, 0x1, R3 ;  /* 0x00000001009b7824 */ /* 0x000fc400078e0203 */
[----:B------:R-:W-:Y:S01]  /*3b70*/  IMAD.IADD R15, R0, 0x1, R7 ;  /* 0x00000001000f7824 */ /* 0x000fe200078e0207 */
[----:B------:R-:W-:Y:S01]  /*3b80*/  F2FP.BF16.F32.PACK_AB R163, R20, R163 ;  /* 0x000000a314a3723e */ /* 0x000fe200000010ff */
[----:B------:R-:W-:-:S03]  /*3b90*/  VIADD R20, R8, 0x6 ;  /* 0x0000000608147836 */ /* 0x000fc60000000000 */
[----:B------:R-:W-:-:S06]  /*3ba0*/  WARPGROUP.ARRIVE ;  /* 0x00000000000079c5 */ /* 0x000fcc0000000000 */
[----:B------:R-:W-:Y:S01]  /*3bb0*/  HGMMA.64x256x16.F32.BF16 R24, R160, gdesc[UR4], R24, gsb0 ;  /* 0x03e00004a0187df0 */ /* 0x000fe20008001818 */
[----:B------:R-:W-:Y:S02]  /*3bc0*/  R2UR UR6, R20 ;  /* 0x00000000140672ca */ /* 0x000fe400000e0000 */
[----:B------:R-:W-:Y:S01]  /*3bd0*/  R2UR UR7, R21 ;  /* 0x00000000150772ca */ /* 0x000fe200000e0000 */
        /* <DEDUP_REMOVED lines=30> */
[----:B0-----:R-:W-:Y:S01]  /*3dc0*/  PRMT R3, R6, 0x5410, R3 ;  /* 0x0000541006037816 */ /* 0x001fe20000000003 */
[----:B------:R-:W-:-:S03]  /*3dd0*/  VIADD R6, R8, 0x800 ;  /* 0x0000080008067836 */ /* 0x000fc60000000000 */
[-C--:B------:R-:W-:Y:S02]  /*3de0*/  F2FP.F16.E4M3.UNPACK_B R7, R3.reuse ;  /* 0x00000003ff07723e */ /* 0x080fe400020006ff */
[----:B------:R-:W-:Y:S02]  /*3df0*/  F2FP.F16.E4M3.UNPACK_B R3, R3.H1 ;  /* 0x00000003ff03723e */ /* 0x000fe400030006ff */
[----:B-1----:R-:W-:Y:S01]  /*3e00*/  PRMT R5, R12, 0x5410, R5 ;  /* 0x000054100c057816 */ /* 0x002fe20000000005 */
[--C-:B------:R-:W-:Y:S01]  /*3e10*/  HADD2.F32 R160, -RZ, R7.reuse.H0_H0 ;  /* 0x20000007ffa07230 */ /* 0x100fe20000004100 */
[----:B------:R-:W-:Y:S01]  /*3e20*/  R2UR UR6, R6 ;  /* 0x00000000060672ca */ /* 0x000fe200000e0000 */
[----:B------:R-:W-:Y:S01]  /*3e30*/  HADD2.F32 R9, -RZ, R7.H1_H1 ;  /* 0x30000007ff097230 */ /* 0x000fe20000004100 */
[-C--:B------:R-:W-:Y:S01]  /*3e40*/  F2FP.F16.E4M3.UNPACK_B R11, R5.reuse ;  /* 0x00000005ff0b723e */ /* 0x080fe200020006ff */
[----:B------:R-:W-:Y:S01]  /*3e50*/  IMAD.MOV.U32 R7, RZ, RZ, 0x40000040 ;  /* 0x40000040ff077424 */ /* 0x000fe200078e00ff */
[----:B------:R-:W-:Y:S01]  /*3e60*/  F2FP.F16.E4M3.UNPACK_B R5, R5.H1 ;  /* 0x00000005ff05723e */ /* 0x000fe200030006ff */
[----:B------:R-:W-:Y:S01]  /*3e70*/  HADD2.F32 R161, -RZ, R3.H0_H0 ;  /* 0x20000003ffa17230 */ /* 0x000fe20000004100 */
[----:B------:R-:W-:Y:S01]  /*3e80*/  F2FP.BF16.F32.PACK_AB R160, R9, R160 ;  /* 0x000000a009a0723e */ /* 0x000fe200000010ff */
[----:B------:R-:W-:Y:S01]  /*3e90*/  HADD2.F32 R162, -RZ, R11.H0_H0 ;  /* 0x2000000bffa27230 */ /* 0x000fe20000004100 */
[----:B------:R-:W-:Y:S01]  /*3ea0*/  R2UR UR7, R7 ;  /* 0x00000000070772ca */ /* 0x000fe200000e0000 */
[----:B------:R-:W-:-:S02]  /*3eb0*/  HADD2.F32 R6, -RZ, R3.H1_H1 ;  /* 0x30000003ff067230 */ /* 0x000fc40000004100 */
[----:B------:R-:W-:Y:S02]  /*3ec0*/  HADD2.F32 R11, -RZ, R11.H1_H1 ;  /* 0x3000000bff0b7230 */ /* 0x000fe40000004100 */
[--C-:B------:R-:W-:Y:S01]  /*3ed0*/  HADD2.F32 R163, -RZ, R5.reuse.H0_H0 ;  /* 0x20000005ffa37230 */ /* 0x100fe20000004100 */
[----:B------:R-:W-:Y:S01]  /*3ee0*/  F2FP.BF16.F32.PACK_AB R161, R6, R161 ;  /* 0x000000a106a1723e */ /* 0x000fe200000010ff */
[----:B------:R-:W-:Y:S01]  /*3ef0*/  HADD2.F32 R12, -RZ, R5.H1_H1 ;  /* 0x30000005ff0c7230 */ /* 0x000fe20000004100 */
[----:B------:R-:W-:Y:S01]  /*3f00*/  F2FP.BF16.F32.PACK_AB R162, R11, R162 ;  /* 0x000000a20ba2723e */ /* 0x000fe200000010ff */
[--C-:B------:R-:W-:Y:S02]  /*3f10*/  IMAD.IADD R11, R4, 0x1, R15.reuse ;  /* 0x00000001040b7824 */ /* 0x100fe400078e020f */
[----:B------:R-:W-:Y:S01]  /*3f20*/  IMAD.IADD R15, R10, 0x1, R15 ;  /* 0x000000010a0f7824 */ /* 0x000fe200078e020f */
[----:B------:R-:W-:Y:S01]  /*3f30*/  F2FP.BF16.F32.PACK_AB R163, R12, R163 ;  /* 0x000000a30ca3723e */ /* 0x000fe200000010ff */
[----:B------:R-:W-:-:S03]  /*3f40*/  IMAD.IADD R10, R10, 0x1, R11 ;  /* 0x000000010a0a7824 */ /* 0x000fc600078e020b */
        /* <DEDUP_REMOVED lines=8> */
[----:B------:R-:W-:-:S03]  /*3fd0*/  IMAD.MOV.U32 R5, RZ, RZ, 0x40000040 ;  /* 0x40000040ff057424 */ /* 0x000fc600078e00ff */
[-C--:B------:R-:W-:Y:S02]  /*3fe0*/  F2FP.F16.E4M3.UNPACK_B R9, R6.reuse ;  /* 0x00000006ff09723e */ /* 0x080fe400020006ff */
[----:B------:R-:W-:Y:S02]  /*3ff0*/  F2FP.F16.E4M3.UNPACK_B R6, R6.H1 ;  /* 0x00000006ff06723e */ /* 0x000fe400030006ff */
[----:B-1----:R-:W-:Y:S01]  /*4000*/  PRMT R3, R4, 0x5410, R3 ;  /* 0x0000541004037816 */ /* 0x002fe20000000003 */
        /* <DEDUP_REMOVED lines=44> */
[----:B------:R-:W-:Y:S01]  /*42d0*/  VIADD R8, R8, 0x806 ;  /* 0x0000080608087836 */ /* 0x000fe20000000000 */
[----:B------:R-:W-:Y:S01]  /*42e0*/  F2FP.BF16.F32.PACK_AB R161, R4, R161 ;  /* 0x000000a104a1723e */ /* 0x000fe200000010ff */
[----:B------:R-:W-:Y:S01]  /*42f0*/  IMAD.MOV.U32 R9, RZ, RZ, 0x40000040 ;  /* 0x40000040ff097424 */ /* 0x000fe200078e00ff */
[----:B------:R-:W-:-:S04]  /*4300*/  F2FP.BF16.F32.PACK_AB R163, R6, R163 ;  /* 0x000000a306a3723e */ /* 0x000fc800000010ff */
        /* <DEDUP_REMOVED lines=31> */
[----:B------:R-:W-:Y:S01]  /*4500*/  BPT.TRAP 0x1 ;  /* 0x000000040000795c */ /* 0x000fe20000300000 */
.L_x_34:
[----:B------:R-:W-:Y:S01]  /*4510*/  IMAD R13, R13, 0x8, R0 ;  /* 0x000000080d0d7824 */ /* 0x000fe200078e0200 */
[----:B------:R-:W-:-:S03]  /*4520*/  ISETP.GT.U32.AND P1, PT, R19, 0x1, PT ;  /* 0x000000011300780c */ /* 0x000fc60003f24070 */
[----:B------:R-:W-:-:S05]  /*4530*/  VIADD R13, R13, 0x10 ;  /* 0x000000100d0d7836 */ /* 0x000fca0000000000 */
[----:B------:R-:W-:-:S04]  /*4540*/  PRMT R13, RZ, 0x654, R13 ;  /* 0x00000654ff0d7816 */ /* 0x000fc8000000000d */
[----:B------:R0:W-:Y:S01]  /*4550*/  SYNCS.ARRIVE.TRANS64.RED.A1T0 RZ, [R13+URZ], RZ ;  /* 0x000000ff0dff79a7 */ /* 0x0001e2000810043f */
[----:B------:R-:W-:Y:S05]  /*4560*/  @P1 BRA `(.L_x_24) ;  /* 0x0000000000041947 */ /* 0x000fea0003800000 */
[----:B------:R-:W-:Y:S01]  /*4570*/  BPT.TRAP 0x1 ;  /* 0x000000040000795c */ /* 0x000fe20000300000 */
.L_x_24:
[----:B------:R-:W-:Y:S05]  /*4580*/  @!P0 BRA `(.L_x_35) ;  /* 0x0000000000048947 */ /* 0x000fea0003800000 */
[----:B------:R-:W-:Y:S01]  /*4590*/  BPT.TRAP 0x1 ;  /* 0x000000040000795c */ /* 0x000fe20000300000 */
.L_x_35:
[----:B------:R-:W-:Y:S01]  /*45a0*/  UIADD3 UR39, UR40, UR39, URZ ;  /* 0x0000002728277290 */ /* 0x000fe2000fffe03f */
[----:B------:R-:W-:-:S03]  /*45b0*/  ISETP.GT.U32.AND P0, PT, R19, 0x1, PT ;  /* 0x000000011300780c */ /* 0x000fc60003f04070 */
[----:B------:R-:W-:-:S04]  /*45c0*/  ULEA UR4, UR39, 0x8, 0x3 ;  /* 0x0000000827047891 */ /* 0x000fc8000f8e183f */
[----:B------:R-:W-:-:S06]  /*45d0*/  ULOP3.LUT UR4, UR4, 0x8, URZ, 0xc0, !UPT ;  /* 0x0000000804047892 */ /* 0x000fcc000f8ec03f */
[----:B------:R-:W-:-:S05]  /*45e0*/  IMAD.U32 R3, RZ, RZ, UR4 ;  /* 0x00000004ff037e24 */ /* 0x000fca000f8e00ff */
[----:B------:R-:W-:-:S04]  /*45f0*/  IADD3 R0, R0, 0x10, R3 ;  /* 0x0000001000007810 */ /* 0x000fc80007ffe003 */
[----:B------:R-:W-:-:S04]  /*4600*/  PRMT R0, RZ, 0x654, R0 ;  /* 0x00000654ff007816 */ /* 0x000fc80000000000 */
[----:B------:R1:W-:Y:S01]  /*4610*/  SYNCS.ARRIVE.TRANS64.RED.A1T0 RZ, [R0+URZ], RZ ;  /* 0x000000ff00ff79a7 */ /* 0x0003e2000810043f */
[----:B------:R-:W-:Y:S05]  /*4620*/  @P0 BRA `(.L_x_36) ;  /* 0x0000000000040947 */ /* 0x000fea0003800000 */
[----:B------:R-:W-:Y:S01]  /*4630*/  BPT.TRAP 0x1 ;  /* 0x000000040000795c */ /* 0x000fe20000300000 */
.L_x_36:
[----:B------:R-:W2:Y:S01]  /*4640*/  LDC R9, c[0x0][0x288] ;  /* 0x0000a200ff097b82 */ /* 0x000ea20000000800 */
[--C-:B-1----:R-:W-:Y:S01]  /*4650*/  SHF.R.U32.HI R0, RZ, 0x2, R18.reuse ;  /* 0x00000002ff007819 */ /* 0x102fe20000011612 */
[----:B------:R-:W-:Y:S01]  /*4660*/  USHF.R.U32.HI UR4, URZ, 0x1, UR39 ;  /* 0x000000013f047899 */ /* 0x000fe20008011627 */
[----:B------:R-:W-:Y:S01]  /*4670*/  SHF.R.U32.HI R5, RZ, 0x7, R18 ;  /* 0x00000007ff057819 */ /* 0x000fe20000011612 */
[----:B------:R-:W-:Y:S01]  /*4680*/  ULDC UR8, c[0x0][0x284] ;  /* 0x0000a10000087ab9 */ /* 0x000fe20000000800 */
[----:B------:R-:W-:Y:S01]  /*4690*/  LOP3.LUT R4, R18, 0x60, RZ, 0xc0, !PT ;  /* 0x0000006012047812 */ /* 0x000fe200078ec0ff */
[----:B------:R-:W-:Y:S01]  /*46a0*/  ULOP3.LUT UR4, UR4, 0x1, URZ, 0xc0, !UPT ;  /* 0x0000000104047892 */ /* 0x000fe2000f8ec03f */
[----:B------:R-:W-:Y:S01]  /*46b0*/  LOP3.LUT R3, R0, 0x7, RZ, 0xc0, !PT ;  /* 0x0000000700037812 */ /* 0x000fe200078ec0ff */
[----:B------:R-:W-:Y:S01]  /*46c0*/  UISETP.GT.U32.AND UP1, UPT, UR39, 0x1, UPT ;  /* 0x000000012700788c */ /* 0x000fe2000bf24070 */
[----:B------:R-:W-:Y:S01]  /*46d0*/  LOP3.LUT R0, R5, 0x1, RZ, 0xc0, !PT ;  /* 0x0000000105007812 */ /* 0x000fe200078ec0ff */
[----:B------:R-:W-:Y:S01]  /*46e0*/  UISETP.NE.U32.AND UP0, UPT, UR4, 0x1, UPT ;  /* 0x000000010400788c */ /* 0x000fe2000bf05070 */
[----:B------:R-:W-:Y:S01]  /*46f0*/  SHF.R.U32.HI R6, RZ, 0x1, R4 ;  /* 0x00000001ff067819 */ /* 0x000fe20000011604 */
[----:B------:R-:W-:Y:S01]  /*4700*/  IMAD.SHL.U32 R4, R18, 0x2, RZ ;  /* 0x0000000212047824 */ /* 0x000fe200078e00ff */
[----:B------:R-:W-:Y:S01]  /*4710*/  SHF.R.S32.HI R14, RZ, 0x1f, R22 ;  /* 0x0000001fff0e7819 */ /* 0x000fe20000011416 */
[----:B------:R-:W-:Y:S01]  /*4720*/  IMAD.SHL.U32 R8, R0, 0x40, RZ ;  /* 0x0000004000087824 */ /* 0x000fe200078e00ff */
[--C-:B------:R-:W-:Y:S01]  /*4730*/  IADD3 R5, RZ, -R6, -R3.reuse ;  /* 0x80000006ff057210 */ /* 0x100fe20007ffe803 */
[----:B------:R-:W-:Y:S01]  /*4740*/  ULDC.64 UR6, c[0x0][0x7d0] ;  /* 0x0001f40000067ab9 */ /* 0x000fe20000000a00 */
[----:B------:R-:W-:Y:S01]  /*4750*/  LOP3.LUT R4, R4, 0x6, RZ, 0xc0, !PT ;  /* 0x0000000604047812 */ /* 0x000fe200078ec0ff */
[----:B------:R-:W-:Y:S01]  /*4760*/  UISETP.LT.U32.AND UP1, UPT, UR40, 0x2, UP1 ;  /* 0x000000022800788c */ /* 0x000fe20008f21070 */
[----:B------:R-:W-:Y:S01]  /*4770*/  LOP3.LUT R3, R8, 0x40, R3, 0xe2, !PT ;  /* 0x0000004008037812 */ /* 0x000fe200078ee203 */
[----:B------:R-:W-:Y:S01]  /*4780*/  IMAD R7, R0, -0x40, R5 ;  /* 0xffffffc000077824 */ /* 0x000fe200078e0205 */
[----:B------:R-:W-:Y:S01]  /*4790*/  LOP3.LUT R0, R18, 0x3, RZ, 0xc0, !PT ;  /* 0x0000000312007812 */ /* 0x000fe200078ec0ff */
[----:B------:R-:W-:Y:S01]  /*47a0*/  UISETP.GT.U32.AND UP0, UPT, UR40, 0x1, !UP0 ;  /* 0x000000012800788c */ /* 0x000fe2000c704070 */
[----:B------:R-:W-:Y:S01]  /*47b0*/  PRMT R8, R4, 0x6540, R23 ;  /* 0x0000654004087816 */ /* 0x000fe20000000017 */
[----:B------:R-:W-:Y:S01]  /*47c0*/  IMAD.SHL.U32 R23, R23, 0x100, RZ ;  /* 0x0000010017177824 */ /* 0x000fe200078e00ff */
[----:B------:R-:W-:Y:S01]  /*47d0*/  USEL UR5, URZ, 0x1, !UP1 ;  /* 0x000000013f057887 */ /* 0x000fe2000c800000 */
[----:B--2---:R-:W-:Y:S01]  /*47e0*/  IMAD R12, R0, -0x2, R9 ;  /* 0xfffffffe000c7824 */ /* 0x004fe200078e0209 */
[----:B------:R-:W-:Y:S01]  /*47f0*/  USEL UR4, URZ, 0x1, !UP0 ;  /* 0x000000013f047887 */ /* 0x000fe2000c000000 */
[----:B------:R-:W-:Y:S01]  /*4800*/  IMAD.SHL.U32 R0, R152, 0x80, RZ ;  /* 0x0000008098007824 */ /* 0x000fe200078e00ff */
[----:B------:R-:W-:Y:S01]  /*4810*/  ISETP.GE.AND P0, PT, R23, R9, PT ;  /* 0x000000091700720c */ /* 0x000fe20003f06270 */
[----:B------:R-:W-:Y:S01]  /*4820*/  IMAD R5, R14, UR6, RZ ;  /* 0x000000060e057c24 */ /* 0x000fe2000f8e02ff */
[--C-:B------:R-:W-:Y:S01]  /*4830*/  SHF.R.S32.HI R9, RZ, 0x1f, R8.reuse ;  /* 0x0000001fff097819 */ /* 0x100fe20000011408 */
[----:B------:R-:W-:Y:S01]  /*4840*/  IMAD.WIDE R10, R152, 0x80, RZ ;  /* 0x00000080980a7825 */ /* 0x000fe200078e02ff */
[C---:B------:R-:W-:Y:S01]  /*4850*/  ISETP.GE.OR P0, PT, R0.reuse, UR8, P0 ;  /* 0x0000000800007c0c */ /* 0x040fe20008706670 */
[----:B------:R-:W-:Y:S01]  /*4860*/  ULOP3.LUT UR39, UR39, 0x1, URZ, 0xc0, !UPT ;  /* 0x0000000127277892 */ /* 0x000fe2000f8ec03f */
[----:B------:R-:W-:Y:S01]  /*4870*/  IADD3 R155, -R0, UR8, R7 ;  /* 0x00000008009b7c10 */ /* 0x000fe2000fffe107 */
[C---:B0-----:R-:W-:Y:S01]  /*4880*/  IMAD R13, R22.reuse, UR7, R5 ;  /* 0x00000007160d7c24 */ /* 0x041fe2000f8e0205 */
[----:B------:R-:W-:Y:S01]  /*4890*/  ULOP3.LUT UR38, UR4, UR38, UR5, 0x96, !UPT ;  /* 0x0000002604267292 */ /* 0x000fe2000f8e9605 */
[----:B------:R-:W-:Y:S01]  /*48a0*/  IMAD.WIDE.U32 R4, R22, UR6, R8 ;  /* 0x0000000616047c25 */ /* 0x000fe2000f8e0008 */
[----:B------:R-:W-:-:S03]  /*48b0*/  LOP3.LUT R15, R10, R3, R6, 0xfe, !PT ;  /* 0x000000030a0f7212 */ /* 0x000fc600078efe06 */
[----:B------:R-:W-:Y:S02]  /*48c0*/  IMAD.IADD R5, R5, 0x1, R13 ;  /* 0x0000000105057824 */ /* 0x000fe400078e020d */
[----:B------:R-:W-:Y:S02]  /*48d0*/  IMAD.IADD R0, R12, 0x1, -R23 ;  /* 0x000000010c007824 */ /* 0x000fe400078e0a17 */
[----:B------:R-:W-:Y:S01]  /*48e0*/  IMAD.MOV.U32 R152, RZ, RZ, -0x1 ;  /* 0xffffffffff987424 */ /* 0x000fe200078e00ff */
[----:B------:R-:W-:Y:S06]  /*48f0*/  @P0 BRA `(.L_x_37) ;  /* 0x0000008800a40947 */ /* 0x000fec0003800000 */
[----:B------:R-:W0:Y:S01]  /*4900*/  LDC.64 R12, c[0x0][0x7c8] ;  /* 0x0001f200ff0c7b82 */ /* 0x000e220000000a00 */
[----:B------:R-:W-:Y:S01]  /*4910*/  ULDC.64 UR4, c[0x0][0x7c0] ;  /* 0x0001f00000047ab9 */ /* 0x000fe20000000a00 */
[----:B------:R-:W-:Y:S01]  /*4920*/  BSSY B0, `(.L_x_37) ;  /* 0x00008a6000007945 */ /* 0x000fe20003800000 */
[-C--:B0-----:R-:W-:Y:S02]  /*4930*/  IMAD R6, R11, R12.reuse, RZ ;  /* 0x0000000c0b067224 */ /* 0x081fe400078e02ff */
[----:B------:R-:W-:-:S04]  /*4940*/  IMAD.WIDE.U32 R4, R15, R12, R4 ;  /* 0x0000000c0f047225 */ /* 0x000fc800078e0004 */
[----:B------:R-:W-:Y:S01]  /*4950*/  IMAD R7, R15, R13, R6 ;  /* 0x0000000d0f077224 */ /* 0x000fe200078e0206 */
[----:B------:R-:W-:Y:S02]  /*4960*/  LEA R3, P0, R12, R4, 0x3 ;  /* 0x000000040c037211 */ /* 0x000fe400078018ff */
[----:B------:R-:W-:Y:S01]  /*4970*/  IADD3 R6, P1, R4, UR4, RZ ;  /* 0x0000000404067c10 */ /* 0x000fe2000ff3e0ff */
[----:B------:R-:W-:Y:S01]  /*4980*/  IMAD.IADD R7, R5, 0x1, R7 ;  /* 0x0000000105077824 */ /* 0x000fe200078e0207 */
[----:B------:R-:W-:-:S04]  /*4990*/  IADD3 R4, P2, R3, UR4, RZ ;  /* 0x0000000403047c10 */ /* 0x000fc8000ff5e0ff */
[----:B------:R-:W-:Y:S02]  /*49a0*/  LEA.HI.X R3, R12, R7, R13, 0x3, P0 ;  /* 0x000000070c037211 */ /* 0x000fe400000f1c0d */
[----:B-----5:R-:W-:Y:S02]  /*49b0*/  FSETP.NEU.AND P0, PT, R153, RZ, PT ;  /* 0x000000ff9900720b */ /* 0x020fe40003f0d000 */
[----:B------:R-:W-:Y:S02]  /*49c0*/  IADD3.X R7, R7, UR5, RZ, P1, !PT ;  /* 0x0000000507077c10 */ /* 0x000fe40008ffe4ff */
[----:B------:R-:W-:-:S09]  /*49d0*/  IADD3.X R5, R3, UR5, RZ, P2, !PT ;  /* 0x0000000503057c10 */ /* 0x000fd200097fe4ff */
[----:B------:R-:W-:Y:S05]  /*49e0*/  @!P0 BRA `(.L_x_38) ;  /* 0x00000068005c8947 */ /* 0x000fea0003800000 */
[----:B------:R-:W0:Y:S01]  /*49f0*/  LDC.64 R20, c[0x0][0x7b0] ;  /* 0x0001ec00ff147b82 */ /* 0x000e220000000a00 */
[----:B------:R-:W-:Y:S01]  /*4a00*/  ULDC.64 UR4, c[0x0][0x7b8] ;  /* 0x0001ee0000047ab9 */ /* 0x000fe20000000a00 */
[----:B------:R-:W-:Y:S01]  /*4a10*/  ISETP.GE.AND P0, PT, R155, 0x1, PT ;  /* 0x000000019b00780c */ /* 0x000fe20003f06270 */
[----:B------:R-:W-:Y:S01]  /*4a20*/  IMAD R3, R14, UR4, RZ ;  /* 0x000000040e037c24 */ /* 0x000fe2000f8e02ff */
[----:B------:R-:W-:Y:S01]  /*4a30*/  BSSY B1, `(.L_x_39) ;  /* 0x000000e000017945 */ /* 0x000fe20003800000 */
[----:B------:R-:W-:Y:S01]  /*4a40*/  IMAD.WIDE.U32 R12, R22, UR4, R8 ;  /* 0x00000004160c7c25 */ /* 0x000fe2000f8e0008 */
[----:B------:R-:W-:Y:S02]  /*4a50*/  ISETP.LT.OR P3, PT, R0, 0x1, !P0 ;  /* 0x000000010000780c */ /* 0x000fe40004761670 */
[----:B------:R-:W1:Y:S01]  /*4a60*/  LDC.64 R156, c[0x0][0x7a8] ;  /* 0x0001ea00ff9c7b82 */ /* 0x000e620000000a00 */
[----:B------:R-:W-:-:S04]  /*4a70*/  IMAD R3, R22, UR5, R3 ;  /* 0x0000000516037c24 */ /* 0x000fc8000f8e0203 */
[--C-:B------:R-:W-:Y:S01]  /*4a80*/  IMAD.IADD R13, R13, 0x1, R3.reuse ;  /* 0x000000010d0d7824 */ /* 0x100fe200078e0203 */
[----:B------:R-:W-:Y:S01]  /*4a90*/  PRMT R3, RZ, 0x7610, R3 ;  /* 0x00007610ff037816 */ /* 0x000fe20000000003 */
[-C--:B0-----:R-:W-:Y:S02]  /*4aa0*/  IMAD R14, R11, R20.reuse, RZ ;  /* 0x000000140b0e7224 */ /* 0x081fe400078e02ff */
[----:B------:R-:W-:-:S04]  /*4ab0*/  IMAD.WIDE.U32 R8, R15, R20, R12 ;  /* 0x000000140f087225 */ /* 0x000fc800078e000c */
[----:B------:R-:W-:Y:S01]  /*4ac0*/  IMAD R14, R15, R21, R14 ;  /* 0x000000150f0e7224 */ /* 0x000fe200078e020e */
[----:B-1----:R-:W-:-:S04]  /*4ad0*/  IADD3 R8, P1, R8, R156, RZ ;  /* 0x0000009c08087210 */ /* 0x002fc80007f3e0ff */
[----:B------:R-:W-:Y:S01]  /*4ae0*/  IADD3.X R9, R157, R9, R14, P1, !PT ;  /* 0x000000099d097210 */ /* 0x000fe20000ffe40e */
[----:B------:R-:W-:Y:S08]  /*4af0*/  @P3 BRA `(.L_x_40) ;  /* 0x0000000000043947 */ /* 0x000ff00003800000 */
[----:B------:R0:W5:Y:S02]  /*4b00*/  LDG.E.U8 R3, desc[UR36][R8.64] ;  /* 0x0000002408037981 */ /* 0x000164000c1e1100 */
.L_x_40:
[----:B------:R-:W-:Y:S05]  /*4b10*/  BSYNC B1 ;  /* 0x0000000000017941 */ /* 0x000fea0003800000 */
.L_x_39:
[----:B-----5:R-:W-:Y:S01]  /*4b20*/  LOP3.LUT R3, R3, 0xff, RZ, 0xc0, !PT ;  /* 0x000000ff03037812 */ /* 0x020fe200078ec0ff */
[----:B------:R-:W-:Y:S01]  /*4b30*/  BSSY B1, `(.L_x_41) ;  /* 0x000000b000017945 */ /* 0x000fe20003800000 */
[----:B------:R-:W-:Y:S02]  /*4b40*/  ISETP.LT.OR P2, PT, R0, 0x2, !P0 ;  /* 0x000000020000780c */ /* 0x000fe40004741670 */
[----:B------:R-:W-:-:S05]  /*4b50*/  F2FP.F16.E4M3.UNPACK_B R3, R3 ;  /* 0x00000003ff03723e */ /* 0x000fca00020006ff */
[----:B------:R-:W-:-:S05]  /*4b60*/  HADD2.F32 R14, -RZ, R3.H0_H0 ;  /* 0x20000003ff0e7230 */ /* 0x000fca0000004100 */
[----:B------:R-:W-:-:S04]  /*4b70*/  FMUL R3, R14, R153 ;  /* 0x000000990e037220 */ /* 0x000fc80000400000 */
[----:B------:R-:W-:-:S05]  /*4b80*/  FFMA R3, R24, R154, R3 ;  /* 0x0000009a18037223 */ /* 0x000fca0000000003 */
[----:B------:R-:W-:Y:S02]  /*4b90*/  F2FP.SATFINITE.E4M3.F32.PACK_AB_MERGE_C R23, RZ, R3, RZ ;  /* 0x00000003ff17723e */ /* 0x000fe400048070ff */
[----:B------:R-:W-:-:S03]  /*4ba0*/  PRMT R3, RZ, 0x7610, R3 ;  /* 0x00007610ff037816 */ /* 0x000fc60000000003 */
[----:B------:R1:W-:Y:S01]  /*4bb0*/  @!P3 STG.E.U8 desc[UR36][R6.64], R23 ;  /* 0x000000170600b986 */ /* 0x0003e2000c101124 */
[----:B------:R-:W-:Y:S05]  /*4bc0*/  @P2 BRA `(.L_x_42) ;  /* 0x0000000000042947 */ /* 0x000fea0003800000 */
[----:B------:R2:W5:Y:S02]  /*4bd0*/  LDG.E.U8 R3, desc[UR36][R8.64+0x1] ;  /* 0x0000012408037981 */ /* 0x000564000c1e1100 */
.L_x_42:
[----:B------:R-:W-:Y:S05]  /*4be0*/  BSYNC B1 ;  /* 0x0000000000017941 */ /* 0x000fea0003800000 */
.L_x_41:
[----:B-----5:R-:W-:Y:S01]  /*4bf0*/  LOP3.LUT R3, R3, 0xff, RZ, 0xc0, !PT ;  /* 0x000000ff03037812 */ /* 0x020fe200078ec0ff */
[----:B------:R-:W-:Y:S01]  /*4c00*/  BSSY B1, `(.L_x_43) ;  /* 0x0000013000017945 */ /* 0x000fe20003800000 */
[----:B------:R-:W-:Y:S02]  /*4c10*/  IADD3 R15, P1, R15, 0x8, RZ ;  /* 0x000000080f0f7810 */ /* 0x000fe40007f3e0ff */
[----:B------:R-:W-:-:S03]  /*4c20*/  F2FP.F16.E4M3.UNPACK_B R3, R3 ;  /* 0x00000003ff03723e */ /* 0x000fc600020006ff */
[----:B------:R-:W-:Y:S01]  /*4c30*/  IMAD.X R11, RZ, RZ, R11, P1 ;  /* 0x000000ffff0b7224 */ /* 0x000fe200008e060b */
[----:B------:R-:W-:Y:S01]  /*4c40*/  ISETP.GE.AND P1, PT, R155, 0x9, PT ;  /* 0x000000099b00780c */ /* 0x000fe20003f26270 */
[----:B------:R-:W-:Y:S01]  /*4c50*/  HADD2.F32 R10, -RZ, R3.H0_H0 ;  /* 0x20000003ff0a7230 */ /* 0x000fe20000004100 */
[----:B------:R-:W-:Y:S01]  /*4c60*/  PRMT R3, RZ, 0x7610, R3 ;  /* 0x00007610ff037816 */ /* 0x000fe20000000003 */
[-C--:B------:R-:W-:Y:S01]  /*4c70*/  IMAD R14, R11, R20.reuse, RZ ;  /* 0x000000140b0e7224 */ /* 0x080fe200078e02ff */
[----:B------:R-:W-:Y:S01]  /*4c80*/  ISETP.LT.OR P4, PT, R0, 0x1, !P1 ;  /* 0x000000010000780c */ /* 0x000fe20004f81670 */
[----:B------:R-:W-:-:S04]  /*4c90*/  IMAD.WIDE.U32 R12, R15, R20, R12 ;  /* 0x000000140f0c7225 */ /* 0x000fc800078e000c */
[----:B------:R-:W-:Y:S01]  /*4ca0*/  FMUL R10, R10, R153 ;  /* 0x000000990a0a7220 */ /* 0x000fe20000400000 */
[----:B------:R-:W-:-:S03]  /*4cb0*/  IMAD R14, R15, R21, R14 ;  /* 0x000000150f0e7224 */ /* 0x000fc600078e020e */
[----:B------:R-:W-:Y:S01]  /*4cc0*/  FFMA R25, R25, R154, R10 ;  /* 0x0000009a19197223 */ /* 0x000fe2000000000a */
[----:B------:R-:W-:-:S04]  /*4cd0*/  IADD3 R10, P3, R12, R156, RZ ;  /* 0x0000009c0c0a7210 */ /* 0x000fc80007f7e0ff */
[----:B------:R-:W-:Y:S02]  /*4ce0*/  F2FP.SATFINITE.E4M3.F32.PACK_AB_MERGE_C R25, RZ, R25, RZ ;  /* 0x00000019ff19723e */ /* 0x000fe400048070ff */
[----:B------:R-:W-:-:S03]  /*4cf0*/  IADD3.X R11, R157, R13, R14, P3, !PT ;  /* 0x0000000d9d0b7210 */ /* 0x000fc60001ffe40e */
[----:B------:R3:W-:Y:S01]  /*4d00*/  @!P2 STG.E.U8 desc[UR36][R6.64+0x1], R25 ;  /* 0x000001190600a986 */ /* 0x0007e2000c101124 */
[----:B------:R-:W-:Y:S05]  /*4d10*/  @P4 BRA `(.L_x_44) ;  /* 0x0000000000044947 */ /* 0x000fea0003800000 */
[----:B------:R4:W5:Y:S02]  /*4d20*/  LDG.E.U8 R3, desc[UR36][R10.64] ;  /* 0x000000240a037981 */ /* 0x000964000c1e1100 */
.L_x_44:
[----:B------:R-:W-:Y:S05]  /*4d30*/  BSYNC B1 ;  /* 0x0000000000017941 */ /* 0x000fea0003800000 */
.L_x_43:
        /* <DEDUP_REMOVED lines=12> */
.L_x_46:
[----:B------:R-:W-:Y:S05]  /*4e00*/  BSYNC B1 ;  /* 0x0000000000017941 */ /* 0x000fea0003800000 */
.L_x_45:
[----:B-----5:R-:W-:Y:S01]  /*4e10*/  LOP3.LUT R3, R3, 0xff, RZ, 0xc0, !PT ;  /* 0x000000ff03037812 */ /* 0x020fe200078ec0ff */
[----:B------:R-:W-:Y:S01]  /*4e20*/  BSSY B1, `(.L_x_47) ;  /* 0x000000b000017945 */ /* 0x000fe20003800000 */
[----:B------:R-:W-:Y:S02]  /*4e30*/  ISETP.LT.OR P3, PT, R0, 0x9, !P0 ;  /* 0x000000090000780c */ /* 0x000fe40004761670 */
[----:B------:R-:W-:-:S05]  /*4e40*/  F2FP.F16.E4M3.UNPACK_B R3, R3 ;  /* 0x00000003ff03723e */ /* 0x000fca00020006ff */
[----:B------:R-:W-:Y:S01]  /*4e50*/  HADD2.F32 R12, -RZ, R3.H0_H0 ;  /* 0x20000003ff0c7230 */ /* 0x000fe20000004100 */
[----:B------:R-:W-:-:S04]  /*4e60*/  PRMT R3, RZ, 0x7610, R3 ;  /* 0x00007610ff037816 */ /* 0x000fc80000000003 */
[----:B------:R-:W-:-:S04]  /*4e70*/  FMUL R12, R12, R153 ;  /* 0x000000990c0c7220 */ /* 0x000fc80000400000 */
[----:B------:R-:W-:-:S05]  /*4e80*/  FFMA R12, R27, R154, R12 ;  /* 0x0000009a1b0c7223 */ /* 0x000fca000000000c */
[----:B0-----:R-:W-:-:S05]  /*4e90*/  F2FP.SATFINITE.E4M3.F32.PACK_AB_MERGE_C R13, RZ, R12, RZ ;  /* 0x0000000cff0d723e */ /* 0x001fca00048070ff */
[----:B------:R0:W-:Y:S01]  /*4ea0*/  @!P2 STG.E.U8 desc[UR36][R4.64+0x1], R13 ;  /* 0x0000010d0400a986 */ /* 0x0001e2000c101124 */
[----:B------:R-:W-:Y:S05]  /*4eb0*/  @P3 BRA `(.L_x_48) ;  /* 0x0000000000043947 */ /* 0x000fea0003800000 */
[----:B------:R0:W5:Y:S02]  /*4ec0*/  LDG.E.U8 R3, desc[UR36][R8.64+0x8] ;  /* 0x0000082408037981 */ /* 0x000164000c1e1100 */
.L_x_48:
[----:B------:R-:W-:Y:S05]  /*4ed0*/  BSYNC B1 ;  /* 0x0000000000017941 */ /* 0x000fea0003800000 */
.L_x_47:
[----:B-----5:R-:W-:Y:S01]  /*4ee0*/  LOP3.LUT R3, R3, 0xff, RZ, 0xc0, !PT ;  /* 0x000000ff03037812 */ /* 0x020fe200078ec0ff */
[----:B------:R-:W-:Y:S01]  /*4ef0*/  BSSY B1, `(.L_x_49) ;  /* 0x000000b000017945 */ /* 0x000fe20003800000 */
[----:B------:R-:W-:Y:S02]  /*4f00*/  ISETP.LT.OR P2, PT, R0, 0xa, !P0 ;  /* 0x0000000a0000780c */ /* 0x000fe40004741670 */
[----:B------:R-:W-:-:S05]  /*4f10*/  F2FP.F16.E4M3.UNPACK_B R3, R3 ;  /* 0x00000003ff03723e */ /* 0x000fca00020006ff */
[----:B------:R-:W-:-:S05]  /*4f20*/  HADD2.F32 R12, -RZ, R3.H0_H0 ;  /* 0x20000003ff0c7230 */ /* 0x000fca0000004100 */
[----:B------:R-:W-:-:S04]  /*4f30*/  FMUL R3, R12, R153 ;  /* 0x000000990c037220 */ /* 0x000fc80000400000 */
[----:B------:R-:W-:-:S05]  /*4f40*/  FFMA R3, R28, R154, R3 ;  /* 0x0000009a1c037223 */ /* 0x000fca0000000003 */
[----:B0-----:R-:W-:Y:S02]  /*4f50*/  F2FP.SATFINITE.E4M3.F32.PACK_AB_MERGE_C R13, RZ, R3, RZ ;  /* 0x00000003ff0d723e */ /* 0x001fe400048070ff */
[----:B------:R-:W-:-:S03]  /*4f60*/  PRMT R3, RZ, 0x7610, R3 ;  /* 0x00007610ff037816 */ /* 0x000fc60000000003 */
[----:B------:R0:W-:Y:S01]  /*4f70*/  @!P3 STG.E.U8 desc[UR36][R6.64+0x8], R13 ;  /* 0x0000080d0600b986 */ /* 0x0001e2000c101124 */
[----:B------:R-:W-:Y:S05]  /*4f80*/  @P2 BRA `(.L_x_50) ;  /* 0x0000000000042947 */ /* 0x000fea0003800000 */
[----:B------:R0:W5:Y:S02]  /*4f90*/  LDG.E.U8 R3, desc[UR36][R8.64+0x9] ;  /* 0x0000092408037981 */ /* 0x000164000c1e1100 */
.L_x_50:
[----:B------:R-:W-:Y:S05]  /*4fa0*/  BSYNC B1 ;  /* 0x0000000000017941 */ /* 0x000fea0003800000 */
.L_x_49:
        /* <DEDUP_REMOVED lines=12> */
.L_x_52:
[----:B------:R-:W-:Y:S05]  /*5070*/  BSYNC B1 ;  /* 0x0000000000017941 */ /* 0x000fea0003800000 */
.L_x_51:
        /* <DEDUP_REMOVED lines=12> */
.L_x_54:
[----:B------:R-:W-:Y:S05]  /*5140*/  BSYNC B1 ;  /* 0x0000000000017941 */ /* 0x000fea0003800000 */
.L_x_53:
        /* <DEDUP_REMOVED lines=12> */
.L_x_56:
[----:B------:R-:W-:Y:S05]  /*5210*/  BSYNC B1 ;  /* 0x0000000000017941 */ /* 0x000fea0003800000 */
.L_x_55:
        /* <DEDUP_REMOVED lines=12> */
.L_x_58:
[----:B------:R-:W-:Y:S05]  /*52e0*/  BSYNC B1 ;  /* 0x0000000000017941 */ /* 0x000fea0003800000 */
.L_x_57:
        /* <DEDUP_REMOVED lines=12> */
.L_x_60:
[----:B------:R-:W-:Y:S05]  /*53b0*/  BSYNC B1 ;  /* 0x0000000000017941 */ /* 0x000fea0003800000 */
.L_x_59:
        /* <DEDUP_REMOVED lines=12> */
.L_x_62:
[----:B------:R-:W-:Y:S05]  /*5480*/  BSYNC B1 ;  /* 0x0000000000017941 */ /* 0x000fea0003800000 */
.L_x_61:
        /* <DEDUP_REMOVED lines=12> */
.L_x_64:
[----:B------:R-:W-:Y:S05]  /*5550*/  BSYNC B1 ;  /* 0x0000000000017941 */ /* 0x000fea0003800000 */
.L_x_63:
        /* <DEDUP_REMOVED lines=12> */
.L_x_66:
[----:B------:R-:W-:Y:S05]  /*5620*/  BSYNC B1 ;  /* 0x0000000000017941 */ /* 0x000fea0003800000 */
.L_x_65:
        /* <DEDUP_REMOVED lines=12> */
.L_x_68:
[----:B------:R-:W-:Y:S05]  /*56f0*/  BSYNC B1 ;  /* 0x0000000000017941 */ /* 0x000fea0003800000 */
.L_x_67:
        /* <DEDUP_REMOVED lines=12> */
.L_x_70:
[----:B------:R-:W-:Y:S05]  /*57c0*/  BSYNC B1 ;  /* 0x0000000000017941 */ /* 0x000fea0003800000 */
.L_x_69:
        /* <DEDUP_REMOVED lines=12> */
.L_x_72:
[----:B------:R-:W-:Y:S05]  /*5890*/  BSYNC B1 ;  /* 0x0000000000017941 */ /* 0x000fea0003800000 */
.L_x_71:
        /* <DEDUP_REMOVED lines=12> */
.L_x_74:
[----:B------:R-:W-:Y:S05]  /*5960*/  BSYNC B1 ;  /* 0x0000000000017941 */ /* 0x000fea0003800000 */
.L_x_73:
        /* <DEDUP_REMOVED lines=12> */
.L_x_76:
[----:B------:R-:W-:Y:S05]  /*5a30*/  BSYNC B1 ;  /* 0x0000000000017941 */ /* 0x000fea0003800000 */
.L_x_75:
        /* <DEDUP_REMOVED lines=12> */
.L_x_78:
[----:B------:R-:W-:Y:S05]  /*5b00*/  BSYNC B1 ;  /* 0x0000000000017941 */ /* 0x000fea0003800000 */
.L_x_77:
        /* <DEDUP_REMOVED lines=12> */
.L_x_80:
[----:B------:R-:W-:Y:S05]  /*5bd0*/  BSYNC B1 ;  /* 0x0000000000017941 */ /* 0x000fea0003800000 */
.L_x_79:
        /* <DEDUP_REMOVED lines=12> */
.L_x_82:
[----:B------:R-:W-:Y:S05]  /*5ca0*/  BSYNC B1 ;  /* 0x0000000000017941 */ /* 0x000fea0003800000 */
.L_x_81:
        /* <DEDUP_REMOVED lines=12> */
.L_x_84:
[----:B------:R-:W-:Y:S05]  /*5d70*/  BSYNC B1 ;  /* 0x0000000000017941 */ /* 0x000fea0003800000 */
.L_x_83:
        /* <DEDUP_REMOVED lines=12> */
.L_x_86:
[----:B------:R-:W-:Y:S05]  /*5e40*/  BSYNC B1 ;  /* 0x0000000000017941 */ /* 0x000fea0003800000 */
.L_x_85:
        /* <DEDUP_REMOVED lines=12> */
.L_x_88:
[----:B------:R-:W-:Y:S05]  /*5f10*/  BSYNC B1 ;  /* 0x0000000000017941 */ /* 0x000fea0003800000 */
.L_x_87:
        /* <DEDUP_REMOVED lines=12> */
.L_x_90:
[----:B------:R-:W-:Y:S05]  /*5fe0*/  BSYNC B1 ;  /* 0x0000000000017941 */ /* 0x000fea0003800000 */
.L_x_89:
        /* <DEDUP_REMOVED lines=12> */
.L_x_92:
[----:B------:R-:W-:Y:S05]  /*60b0*/  BSYNC B1 ;  /* 0x0000000000017941 */ /* 0x000fea0003800000 */
.L_x_91:
        /* <DEDUP_REMOVED lines=12> */
.L_x_94:
[----:B------:R-:W-:Y:S05]  /*6180*/  BSYNC B1 ;  /* 0x0000000000017941 */ /* 0x000fea0003800000 */
.L_x_93:
        /* <DEDUP_REMOVED lines=12> */
.L_x_96:
[----:B------:R-:W-:Y:S05]  /*6250*/  BSYNC B1 ;  /* 0x0000000000017941 */ /* 0x000fea0003800000 */
.L_x_95:
        /* <DEDUP_REMOVED lines=12> */
.L_x_98:
[----:B------:R-:W-:Y:S05]  /*6320*/  BSYNC B1 ;  /* 0x0000000000017941 */ /* 0x000fea0003800000 */
.L_x_97:
        /* <DEDUP_REMOVED lines=12> */
.L_x_100:
[----:B------:R-:W-:Y:S05]  /*63f0*/  BSYNC B1 ;  /* 0x0000000000017941 */ /* 0x000fea0003800000 */
.L_x_99:
        /* <DEDUP_REMOVED lines=12> */
.L_x_102:
[----:B------:R-:W-:Y:S05]  /*64c0*/  BSYNC B1 ;  /* 0x0000000000017941 */ /* 0x000fea0003800000 */
.L_x_101:
        /* <DEDUP_REMOVED lines=12> */
.L_x_104:
[----:B------:R-:W-:Y:S05]  /*6590*/  BSYNC B1 ;  /* 0x0000000000017941 */ /* 0x000fea0003800000 */
.L_x_103:
        /* <DEDUP_REMOVED lines=12> */
.L_x_106:
[----:B------:R-:W-:Y:S05]  /*6660*/  BSYNC B1 ;  /* 0x0000000000017941 */ /* 0x000fea0003800000 */
.L_x_105:
        /* <DEDUP_REMOVED lines=12> */
.L_x_108:
[----:B------:R-:W-:Y:S05]  /*6730*/  BSYNC B1 ;  /* 0x0000000000017941 */ /* 0x000fea0003800000 */
.L_x_107:
        /* <DEDUP_REMOVED lines=12> */
.L_x_110:
[----:B------:R-:W-:Y:S05]  /*6800*/  BSYNC B1 ;  /* 0x0000000000017941 */ /* 0x000fea0003800000 */
.L_x_109:
        /* <DEDUP_REMOVED lines=12> */
.L_x_112:
[----:B------:R-:W-:Y:S05]  /*68d0*/  BSYNC B1 ;  /* 0x0000000000017941 */ /* 0x000fea0003800000 */
.L_x_111:
        /* <DEDUP_REMOVED lines=12> */
.L_x_114:
[----:B------:R-:W-:Y:S05]  /*69a0*/  BSYNC B1 ;  /* 0x0000000000017941 */ /* 0x000fea0003800000 */
.L_x_113:
        /* <DEDUP_REMOVED lines=12> */
.L_x_116:
[----:B------:R-:W-:Y:S05]  /*6a70*/  BSYNC B1 ;  /* 0x0000000000017941 */ /* 0x000fea0003800000 */
.L_x_115:
        /* <DEDUP_REMOVED lines=12> */
.L_x_118:
[----:B------:R-:W-:Y:S05]  /*6b40*/  BSYNC B1 ;  /* 0x0000000000017941 */ /* 0x000fea0003800000 */
.L_x_117:
        /* <DEDUP_REMOVED lines=12> */
.L_x_120:
[----:B------:R-:W-:Y:S05]  /*6c10*/  BSYNC B1 ;  /* 0x0000000000017941 */ /* 0x000fea0003800000 */
.L_x_119:
        /* <DEDUP_REMOVED lines=12> */
.L_x_122:
[----:B------:R-:W-:Y:S05]  /*6ce0*/  BSYNC B1 ;  /* 0x0000000000017941 */ /* 0x000fea0003800000 */
.L_x_121:
        /* <DEDUP_REMOVED lines=12> */
.L_x_124:
[----:B------:R-:W-:Y:S05]  /*6db0*/  BSYNC B1 ;  /* 0x0000000000017941 */ /* 0x000fea0003800000 */
.L_x_123:
        /* <DEDUP_REMOVED lines=12> */
.L_x_126:
[----:B------:R-:W-:Y:S05]  /*6e80*/  BSYNC B1 ;  /* 0x0000000000017941 */ /* 0x000fea0003800000 */
.L_x_125:
        /* <DEDUP_REMOVED lines=12> */
.L_x_128:
[----:B------:R-:W-:Y:S05]  /*6f50*/  BSYNC B1 ;  /* 0x0000000000017941 */ /* 0x000fea0003800000 */
.L_x_127:
        /* <DEDUP_REMOVED lines=12> */
.L_x_130:
[----:B------:R-:W-:Y:S05]  /*7020*/  BSYNC B1 ;  /* 0x0000000000017941 */ /* 0x000fea0003800000 */
.L_x_129:
        /* <DEDUP_REMOVED lines=12> */
.L_x_132:
[----:B------:R-:W-:Y:S05]  /*70f0*/  BSYNC B1 ;  /* 0x0000000000017941 */ /* 0x000fea0003800000 */
.L_x_131:
        /* <DEDUP_REMOVED lines=12> */
.L_x_134:
[----:B------:R-:W-:Y:S05]  /*71c0*/  BSYNC B1 ;  /* 0x0000000000017941 */ /* 0x000fea0003800000 */
.L_x_133:
        /* <DEDUP_REMOVED lines=12> */
.L_x_136:
[----:B------:R-:W-:Y:S05]  /*7290*/  BSYNC B1 ;  /* 0x0000000000017941 */ /* 0x000fea0003800000 */
.L_x_135:
        /* <DEDUP_REMOVED lines=12> */
.L_x_138:
[----:B------:R-:W-:Y:S05]  /*7360*/  BSYNC B1 ;  /* 0x0000000000017941 */ /* 0x000fea0003800000 */
.L_x_137:
        /* <DEDUP_REMOVED lines=12> */
.L_x_140:
[----:B------:R-:W-:Y:S05]  /*7430*/  BSYNC B1 ;  /* 0x0000000000017941 */ /* 0x000fea0003800000 */
.L_x_139:
        /* <DEDUP_REMOVED lines=12> */
.L_x_142:
[----:B------:R-:W-:Y:S05]  /*7500*/  BSYNC B1 ;  /* 0x0000000000017941 */ /* 0x000fea0003800000 */
.L_x_141:
        /* <DEDUP_REMOVED lines=12> */
.L_x_144:
[----:B------:R-:W-:Y:S05]  /*75d0*/  BSYNC B1 ;  /* 0x0000000000017941 */ /* 0x000fea0003800000 */
.L_x_143:
        /* <DEDUP_REMOVED lines=12> */
.L_x_146:
[----:B------:R-:W-:Y:S05]  /*76a0*/  BSYNC B1 ;  /* 0x0000000000017941 */ /* 0x000fea0003800000 */
.L_x_145:
        /* <DEDUP_REMOVED lines=12> */
.L_x_148:
[----:B------:R-:W-:Y:S05]  /*7770*/  BSYNC B1 ;  /* 0x0000000000017941 */ /* 0x000fea0003800000 */
.L_x_147:
        /* <DEDUP_REMOVED lines=12> */
.L_x_150:
[----:B------:R-:W-:Y:S05]  /*7840*/  BSYNC B1 ;  /* 0x0000000000017941 */ /* 0x000fea0003800000 */
.L_x_149:
        /* <DEDUP_REMOVED lines=12> */
.L_x_152:
[----:B------:R-:W-:Y:S05]  /*7910*/  BSYNC B1 ;  /* 0x0000000000017941 */ /* 0x000fea0003800000 */
.L_x_151:
        /* <DEDUP_REMOVED lines=12> */
.L_x_154:
[----:B------:R-:W-:Y:S05]  /*79e0*/  BSYNC B1 ;  /* 0x0000000000017941 */ /* 0x000fea0003800000 */
.L_x_153:
        /* <DEDUP_REMOVED lines=12> */
.L_x_156:
[----:B------:R-:W-:Y:S05]  /*7ab0*/  BSYNC B1 ;  /* 0x0000000000017941 */ /* 0x000fea0003800000 */
.L_x_155:
        /* <DEDUP_REMOVED lines=12> */
.L_x_158:
[----:B------:R-:W-:Y:S05]  /*7b80*/  BSYNC B1 ;  /* 0x0000000000017941 */ /* 0x000fea0003800000 */
.L_x_157:
        /* <DEDUP_REMOVED lines=12> */
.L_x_160:
[----:B------:R-:W-:Y:S05]  /*7c50*/  BSYNC B1 ;  /* 0x0000000000017941 */ /* 0x000fea0003800000 */
.L_x_159:
        /* <DEDUP_REMOVED lines=12> */
.L_x_162:
[----:B------:R-:W-:Y:S05]  /*7d20*/  BSYNC B1 ;  /* 0x0000000000017941 */ /* 0x000fea0003800000 */
.L_x_161:
        /* <DEDUP_REMOVED lines=12> */
.L_x_164:
[----:B------:R-:W-:Y:S05]  /*7df0*/  BSYNC B1 ;  /* 0x0000000000017941 */ /* 0x000fea0003800000 */
.L_x_163:
        /* <DEDUP_REMOVED lines=12> */
.L_x_166:
[----:B------:R-:W-:Y:S05]  /*7ec0*/  BSYNC B1 ;  /* 0x0000000000017941 */ /* 0x000fea0003800000 */
.L_x_165:
        /* <DEDUP_REMOVED lines=12> */
.L_x_168:
[----:B------:R-:W-:Y:S05]  /*7f90*/  BSYNC B1 ;  /* 0x0000000000017941 */ /* 0x000fea0003800000 */
.L_x_167:
        /* <DEDUP_REMOVED lines=12> */
.L_x_170:
[----:B------:R-:W-:Y:S05]  /*8060*/  BSYNC B1 ;  /* 0x0000000000017941 */ /* 0x000fea0003800000 */
.L_x_169:
        /* <DEDUP_REMOVED lines=12> */
.L_x_172:
[----:B------:R-:W-:Y:S05]  /*8130*/  BSYNC B1 ;  /* 0x0000000000017941 */ /* 0x000fea0003800000 */
.L_x_171:
        /* <DEDUP_REMOVED lines=12> */
.L_x_174:
[----:B------:R-:W-:Y:S05]  /*8200*/  BSYNC B1 ;  /* 0x0000000000017941 */ /* 0x000fea0003800000 */
.L_x_173:
        /* <DEDUP_REMOVED lines=12> */
.L_x_176:
[----:B------:R-:W-:Y:S05]  /*82d0*/  BSYNC B1 ;  /* 0x0000000000017941 */ /* 0x000fea0003800000 */
.L_x_175:
        /* <DEDUP_REMOVED lines=12> */
.L_x_178:
[----:B------:R-:W-:Y:S05]  /*83a0*/  BSYNC B1 ;  /* 0x0000000000017941 */ /* 0x000fea0003800000 */
.L_x_177:
        /* <DEDUP_REMOVED lines=12> */
.L_x_180:
[----:B------:R-:W-:Y:S05]  /*8470*/  BSYNC B1 ;  /* 0x0000000000017941 */ /* 0x000fea0003800000 */
.L_x_179:
        /* <DEDUP_REMOVED lines=12> */
.L_x_182:
[----:B------:R-:W-:Y:S05]  /*8540*/  BSYNC B1 ;  /* 0x0000000000017941 */ /* 0x000fea0003800000 */
.L_x_181:
        /* <DEDUP_REMOVED lines=12> */
.L_x_184:
[----:B------:R-:W-:Y:S05]  /*8610*/  BSYNC B1 ;  /* 0x0000000000017941 */ /* 0x000fea0003800000 */
.L_x_183:
        /* <DEDUP_REMOVED lines=12> */
.L_x_186:
[----:B------:R-:W-:Y:S05]  /*86e0*/  BSYNC B1 ;  /* 0x0000000000017941 */ /* 0x000fea0003800000 */
.L_x_185:
        /* <DEDUP_REMOVED lines=12> */
.L_x_188:
[----:B------:R-:W-:Y:S05]  /*87b0*/  BSYNC B1 ;  /* 0x0000000000017941 */ /* 0x000fea0003800000 */
.L_x_187:
        /* <DEDUP_REMOVED lines=12> */
.L_x_190:
[----:B------:R-:W-:Y:S05]  /*8880*/  BSYNC B1 ;  /* 0x0000000000017941 */ /* 0x000fea0003800000 */
.L_x_189:
        /* <DEDUP_REMOVED lines=12> */
.L_x_192:
[----:B------:R-:W-:Y:S05]  /*8950*/  BSYNC B1 ;  /* 0x0000000000017941 */ /* 0x000fea0003800000 */
.L_x_191:
        /* <DEDUP_REMOVED lines=12> */
.L_x_194:
[----:B------:R-:W-:Y:S05]  /*8a20*/  BSYNC B1 ;  /* 0x0000000000017941 */ /* 0x000fea0003800000 */
.L_x_193:
        /* <DEDUP_REMOVED lines=12> */
.L_x_196:
[----:B------:R-:W-:Y:S05]  /*8af0*/  BSYNC B1 ;  /* 0x0000000000017941 */ /* 0x000fea0003800000 */
.L_x_195:
        /* <DEDUP_REMOVED lines=12> */
.L_x_198:
[----:B------:R-:W-:Y:S05]  /*8bc0*/  BSYNC B1 ;  /* 0x0000000000017941 */ /* 0x000fea0003800000 */
.L_x_197:
        /* <DEDUP_REMOVED lines=12> */
.L_x_200:
[----:B------:R-:W-:Y:S05]  /*8c90*/  BSYNC B1 ;  /* 0x0000000000017941 */ /* 0x000fea0003800000 */
.L_x_199:
        /* <DEDUP_REMOVED lines=12> */
.L_x_202:
[----:B------:R-:W-:Y:S05]  /*8d60*/  BSYNC B1 ;  /* 0x0000000000017941 */ /* 0x000fea0003800000 */
.L_x_201:
        /* <DEDUP_REMOVED lines=12> */
.L_x_204:
[----:B------:R-:W-:Y:S05]  /*8e30*/  BSYNC B1 ;  /* 0x0000000000017941 */ /* 0x000fea0003800000 */
.L_x_203:
        /* <DEDUP_REMOVED lines=12> */
.L_x_206:
[----:B------:R-:W-:Y:S05]  /*8f00*/  BSYNC B1 ;  /* 0x0000000000017941 */ /* 0x000fea0003800000 */
.L_x_205:
        /* <DEDUP_REMOVED lines=12> */
.L_x_208:
[----:B------:R-:W-:Y:S05]  /*8fd0*/  BSYNC B1 ;  /* 0x0000000000017941 */ /* 0x000fea0003800000 */
.L_x_207:
        /* <DEDUP_REMOVED lines=12> */
.L_x_210:
[----:B------:R-:W-:Y:S05]  /*90a0*/  BSYNC B1 ;  /* 0x0000000000017941 */ /* 0x000fea0003800000 */
.L_x_209:
        /* <DEDUP_REMOVED lines=12> */
.L_x_212:
[----:B------:R-:W-:Y:S05]  /*9170*/  BSYNC B1 ;  /* 0x0000000000017941 */ /* 0x000fea0003800000 */
.L_x_211:
        /* <DEDUP_REMOVED lines=12> */
.L_x_214:
[----:B------:R-:W-:Y:S05]  /*9240*/  BSYNC B1 ;  /* 0x0000000000017941 */ /* 0x000fea0003800000 */
.L_x_213:
        /* <DEDUP_REMOVED lines=12> */
.L_x_216:
[----:B------:R-:W-:Y:S05]  /*9310*/  BSYNC B1 ;  /* 0x0000000000017941 */ /* 0x000fea0003800000 */
.L_x_215:
        /* <DEDUP_REMOVED lines=12> */
.L_x_218:
[----:B------:R-:W-:Y:S05]  /*93e0*/  BSYNC B1 ;  /* 0x0000000000017941 */ /* 0x000fea0003800000 */
.L_x_217:
        /* <DEDUP_REMOVED lines=12> */
.L_x_220:
[----:B------:R-:W-:Y:S05]  /*94b0*/  BSYNC B1 ;  /* 0x0000000000017941 */ /* 0x000fea0003800000 */
.L_x_219:
        /* <DEDUP_REMOVED lines=12> */
.L_x_222:
[----:B------:R-:W-:Y:S05]  /*9580*/  BSYNC B1 ;  /* 0x0000000000017941 */ /* 0x000fea0003800000 */
.L_x_221:
        /* <DEDUP_REMOVED lines=12> */
.L_x_224:
[----:B------:R-:W-:Y:S05]  /*9650*/  BSYNC B1 ;  /* 0x0000000000017941 */ /* 0x000fea0003800000 */
.L_x_223:
        /* <DEDUP_REMOVED lines=12> */
.L_x_226:
[----:B------:R-:W-:Y:S05]  /*9720*/  BSYNC B1 ;  /* 0x0000000000017941 */ /* 0x000fea0003800000 */
.L_x_225:
        /* <DEDUP_REMOVED lines=12> */
.L_x_228:
[----:B------:R-:W-:Y:S05]  /*97f0*/  BSYNC B1 ;  /* 0x0000000000017941 */ /* 0x000fea0003800000 */
.L_x_227:
        /* <DEDUP_REMOVED lines=12> */
.L_x_230:
[----:B------:R-:W-:Y:S05]  /*98c0*/  BSYNC B1 ;  /* 0x0000000000017941 */ /* 0x000fea0003800000 */
.L_x_229:
        /* <DEDUP_REMOVED lines=12> */
.L_x_232:
[----:B------:R-:W-:Y:S05]  /*9990*/  BSYNC B1 ;  /* 0x0000000000017941 */ /* 0x000fea0003800000 */
.L_x_231:
        /* <DEDUP_REMOVED lines=12> */
.L_x_234:
[----:B------:R-:W-:Y:S05]  /*9a60*/  BSYNC B1 ;  /* 0x0000000000017941 */ /* 0x000fea0003800000 */
.L_x_233:
        /* <DEDUP_REMOVED lines=12> */
.L_x_236:
[----:B------:R-:W-:Y:S05]  /*9b30*/  BSYNC B1 ;  /* 0x0000000000017941 */ /* 0x000fea0003800000 */
.L_x_235:
        /* <DEDUP_REMOVED lines=12> */
.L_x_238:
[----:B------:R-:W-:Y:S05]  /*9c00*/  BSYNC B1 ;  /* 0x0000000000017941 */ /* 0x000fea0003800000 */
.L_x_237:
        /* <DEDUP_REMOVED lines=12> */
.L_x_240:
[----:B------:R-:W-:Y:S05]  /*9cd0*/  BSYNC B1 ;  /* 0x0000000000017941 */ /* 0x000fea0003800000 */
.L_x_239:
        /* <DEDUP_REMOVED lines=12> */
.L_x_242:
[----:B------:R-:W-:Y:S05]  /*9da0*/  BSYNC B1 ;  /* 0x0000000000017941 */ /* 0x000fea0003800000 */
.L_x_241:
        /* <DEDUP_REMOVED lines=12> */
.L_x_244:
[----:B------:R-:W-:Y:S05]  /*9e70*/  BSYNC B1 ;  /* 0x0000000000017941 */ /* 0x000fea0003800000 */
.L_x_243:
        /* <DEDUP_REMOVED lines=12> */
.L_x_246:
[----:B------:R-:W-:Y:S05]  /*9f40*/  BSYNC B1 ;  /* 0x0000000000017941 */ /* 0x000fea0003800000 */
.L_x_245:
        /* <DEDUP_REMOVED lines=12> */
.L_x_248:
[----:B------:R-:W-:Y:S05]  /*a010*/  BSYNC B1 ;  /* 0x0000000000017941 */ /* 0x000fea0003800000 */
.L_x_247:
        /* <DEDUP_REMOVED lines=12> */
.L_x_250:
[----:B------:R-:W-:Y:S05]  /*a0e0*/  BSYNC B1 ;  /* 0x0000000000017941 */ /* 0x000fea0003800000 */
.L_x_249:
        /* <DEDUP_REMOVED lines=12> */
.L_x_252:
[----:B------:R-:W-:Y:S05]  /*a1b0*/  BSYNC B1 ;  /* 0x0000000000017941 */ /* 0x000fea0003800000 */
.L_x_251:
        /* <DEDUP_REMOVED lines=12> */
.L_x_254:
[----:B------:R-:W-:Y:S05]  /*a280*/  BSYNC B1 ;  /* 0x0000000000017941 */ /* 0x000fea0003800000 */
.L_x_253:
        /* <DEDUP_REMOVED lines=12> */
.L_x_256:
[----:B------:R-:W-:Y:S05]  /*a350*/  BSYNC B1 ;  /* 0x0000000000017941 */ /* 0x000fea0003800000 */
.L_x_255:
        /* <DEDUP_REMOVED lines=12> */
.L_x_258:
[----:B------:R-:W-:Y:S05]  /*a420*/  BSYNC B1 ;  /* 0x0000000000017941 */ /* 0x000fea0003800000 */
.L_x_257:
        /* <DEDUP_REMOVED lines=12> */
.L_x_260:
[----:B------:R-:W-:Y:S05]  /*a4f0*/  BSYNC B1 ;  /* 0x0000000000017941 */ /* 0x000fea0003800000 */
.L_x_259:
        /* <DEDUP_REMOVED lines=12> */
.L_x_262:
[----:B------:R-:W-:Y:S05]  /*a5c0*/  BSYNC B1 ;  /* 0x0000000000017941 */ /* 0x000fea0003800000 */
.L_x_261:
        /* <DEDUP_REMOVED lines=12> */
.L_x_264:
[----:B------:R-:W-:Y:S05]  /*a690*/  BSYNC B1 ;  /* 0x0000000000017941 */ /* 0x000fea0003800000 */
.L_x_263:
        /* <DEDUP_REMOVED lines=12> */
.L_x_266:
[----:B------:R-:W-:Y:S05]  /*a760*/  BSYNC B1 ;  /* 0x0000000000017941 */ /* 0x000fea0003800000 */
.L_x_265:
        /* <DEDUP_REMOVED lines=12> */
.L_x_268:
[----:B------:R-:W-:Y:S05]  /*a830*/  BSYNC B1 ;  /* 0x0000000000017941 */ /* 0x000fea0003800000 */
.L_x_267:
        /* <DEDUP_REMOVED lines=12> */
.L_x_270:
[----:B------:R-:W-:Y:S05]  /*a900*/  BSYNC B1 ;  /* 0x0000000000017941 */ /* 0x000fea0003800000 */
.L_x_269:
        /* <DEDUP_REMOVED lines=12> */
.L_x_272:
[----:B------:R-:W-:Y:S05]  /*a9d0*/  BSYNC B1 ;  /* 0x0000000000017941 */ /* 0x000fea0003800000 */
.L_x_271:
        /* <DEDUP_REMOVED lines=12> */
.L_x_274:
[----:B------:R-:W-:Y:S05]  /*aaa0*/  BSYNC B1 ;  /* 0x0000000000017941 */ /* 0x000fea0003800000 */
.L_x_273:
        /* <DEDUP_REMOVED lines=12> */
.L_x_276:
[----:B------:R-:W-:Y:S05]  /*ab70*/  BSYNC B1 ;  /* 0x0000000000017941 */ /* 0x000fea0003800000 */
.L_x_275:
        /* <DEDUP_REMOVED lines=12> */
.L_x_278:
[----:B------:R-:W-:Y:S05]  /*ac40*/  BSYNC B1 ;  /* 0x0000000000017941 */ /* 0x000fea0003800000 */
.L_x_277:
        /* <DEDUP_REMOVED lines=12> */
.L_x_280:
[----:B------:R-:W-:Y:S05]  /*ad10*/  BSYNC B1 ;  /* 0x0000000000017941 */ /* 0x000fea0003800000 */
.L_x_279:
        /* <DEDUP_REMOVED lines=12> */
.L_x_282:
[----:B------:R-:W-:Y:S05]  /*ade0*/  BSYNC B1 ;  /* 0x0000000000017941 */ /* 0x000fea0003800000 */
.L_x_281:
        /* <DEDUP_REMOVED lines=12> */
.L_x_284:
[----:B------:R-:W-:Y:S05]  /*aeb0*/  BSYNC B1 ;  /* 0x0000000000017941 */ /* 0x000fea0003800000 */
.L_x_283:
        /* <DEDUP_REMOVED lines=12> */
.L_x_286:
[----:B------:R-:W-:Y:S05]  /*af80*/  BSYNC B1 ;  /* 0x0000000000017941 */ /* 0x000fea0003800000 */
.L_x_285:
        /* <DEDUP_REMOVED lines=12> */
.L_x_288:
[----:B------:R-:W-:Y:S05]  /*b050*/  BSYNC B1 ;  /* 0x0000000000017941 */ /* 0x000fea0003800000 */
.L_x_287:
        /* <DEDUP_REMOVED lines=12> */
.L_x_290:
[----:B------:R-:W-:Y:S05]  /*b120*/  BSYNC B1 ;  /* 0x0000000000017941 */ /* 0x000fea0003800000 */
.L_x_289:
[----:B-----5:R-:W-:Y:S01]  /*b130*/  LOP3.LUT R3, R3, 0xff, RZ, 0xc0, !PT ;  /* 0x000000ff03037812 */ /* 0x020fe200078ec0ff */
[----:B------:R-:W-:Y:S01]  /*b140*/  BSSY B1, `(.L_x_291) ;  /* 0x000000b000017945 */ /* 0x000fe20003800000 */
[----:B------:R-:W-:Y:S02]  /*b150*/  ISETP.LT.OR P2, PT, R0, 0xf9, !P1 ;  /* 0x000000f90000780c */ /* 0x000fe40004f41670 */
[----:B------:R-:W-:-:S05]  /*b160*/  F2FP.F16.E4M3.UNPACK_B R3, R3 ;  /* 0x00000003ff03723e */ /* 0x000fca00020006ff */
[----:B0-2---:R-:W-:Y:S01]  /*b170*/  HADD2.F32 R8, -RZ, R3.H0_H0 ;  /* 0x20000003ff087230 */ /* 0x005fe20000004100 */
[----:B------:R-:W-:-:S04]  /*b180*/  PRMT R3, RZ, 0x7610, R3 ;  /* 0x00007610ff037816 */ /* 0x000fc80000000003 */
[----:B------:R-:W-:-:S04]  /*b190*/  FMUL R8, R8, R153 ;  /* 0x0000009908087220 */ /* 0x000fc80000400000 */
[----:B------:R-:W-:-:S05]  /*b1a0*/  FFMA R8, R149, R154, R8 ;  /* 0x0000009a95087223 */ /* 0x000fca0000000008 */
[----:B------:R-:W-:-:S05]  /*b1b0*/  F2FP.SATFINITE.E4M3.F32.PACK_AB_MERGE_C R9, RZ, R8, RZ ;  /* 0x00000008ff09723e */ /* 0x000fca00048070ff */
[----:B------:R0:W-:Y:S01]  /*b1c0*/  @!P0 STG.E.U8 desc[UR36][R6.64+0xf9], R9 ;  /* 0x0000f90906008986 */ /* 0x0001e2000c101124 */
[----:B------:R-:W-:Y:S05]  /*b1d0*/  @P2 BRA `(.L_x_292) ;  /* 0x0000000000042947 */ /* 0x000fea0003800000 */
[----:B------:R2:W5:Y:S02]  /*b1e0*/  LDG.E.U8 R3, desc[UR36][R10.64+0xf8] ;  /* 0x0000f8240a037981 */ /* 0x000564000c1e1100 */
.L_x_292:
[----:B------:R-:W-:Y:S05]  /*b1f0*/  BSYNC B1 ;  /* 0x0000000000017941 */ /* 0x000fea0003800000 */
.L_x_291:
[----:B-----5:R-:W-:Y:S01]  /*b200*/  LOP3.LUT R3, R3, 0xff, RZ, 0xc0, !PT ;  /* 0x000000ff03037812 */ /* 0x020fe200078ec0ff */
[----:B------:R-:W-:Y:S01]  /*b210*/  BSSY B1, `(.L_x_293) ;  /* 0x000000b000017945 */ /* 0x000fe20003800000 */
[----:B------:R-:W-:Y:S02]  /*b220*/  ISETP.LT.OR P1, PT, R0, 0xfa, !P1 ;  /* 0x000000fa0000780c */ /* 0x000fe40004f21670 */
[----:B------:R-:W-:Y:S02]  /*b230*/  F2FP.F16.E4M3.UNPACK_B R3, R3 ;  /* 0x00000003ff03723e */ /* 0x000fe400020006ff */
[----:B------:R-:W-:-:S03]  /*b240*/  PRMT R0, RZ, 0x7610, R0 ;  /* 0x00007610ff007816 */ /* 0x000fc60000000000 */
[----:B01-3--:R-:W-:-:S05]  /*b250*/  HADD2.F32 R6, -RZ, R3.H0_H0 ;  /* 0x20000003ff067230 */ /* 0x00bfca0000004100 */
[----:B------:R-:W-:-:S04]  /*b260*/  FMUL R3, R6, R153 ;  /* 0x0000009906037220 */ /* 0x000fc80000400000 */
[----:B------:R-:W-:-:S05]  /*b270*/  FFMA R3, R150, R154, R3 ;  /* 0x0000009a96037223 */ /* 0x000fca0000000003 */
[----:B------:R-:W-:-:S05]  /*b280*/  F2FP.SATFINITE.E4M3.F32.PACK_AB_MERGE_C R3, RZ, R3, RZ ;  /* 0x00000003ff03723e */ /* 0x000fca00048070ff */
[----:B------:R0:W-:Y:S01]  /*b290*/  @!P2 STG.E.U8 desc[UR36][R4.64+0xf8], R3 ;  /* 0x0000f8030400a986 */ /* 0x0001e2000c101124 */
[----:B------:R-:W-:Y:S05]  /*b2a0*/  @P1 BRA `(.L_x_294) ;  /* 0x0000000000041947 */ /* 0x000fea0003800000 */
[----:B------:R1:W5:Y:S02]  /*b2b0*/  LDG.E.U8 R0, desc[UR36][R10.64+0xf9] ;  /* 0x0000f9240a007981 */ /* 0x000364000c1e1100 */
.L_x_294:
[----:B------:R-:W-:Y:S05]  /*b2c0*/  BSYNC B1 ;  /* 0x0000000000017941 */ /* 0x000fea0003800000 */
.L_x_293:
[----:B------:R-:W-:Y:S05]  /*b2d0*/  @P1 BRA `(.L_x_295) ;  /* 0x0000002000281947 */ /* 0x000fea0003800000 */
[----:B-----5:R-:W-:-:S04]  /*b2e0*/  LOP3.LUT R0, R0, 0xff, RZ, 0xc0, !PT ;  /* 0x000000ff00007812 */ /* 0x020fc800078ec0ff */
[----:B------:R-:W-:-:S05]  /*b2f0*/  F2FP.F16.E4M3.UNPACK_B R0, R0 ;  /* 0x00000000ff00723e */ /* 0x000fca00020006ff */
[----:B------:R-:W-:-:S05]  /*b300*/  HADD2.F32 R0, -RZ, R0.H0_H0 ;  /* 0x20000000ff007230 */ /* 0x000fca0000004100 */
[----:B------:R-:W-:-:S04]  /*b310*/  FMUL R0, R0, R153 ;  /* 0x0000009900007220 */ /* 0x000fc80000400000 */
[----:B------:R-:W-:-:S05]  /*b320*/  FFMA R0, R151, R154, R0 ;  /* 0x0000009a97007223 */ /* 0x000fca0000000000 */
[----:B0-----:R-:W-:-:S05]  /*b330*/  F2FP.SATFINITE.E4M3.F32.PACK_AB_MERGE_C R3, RZ, R0, RZ ;  /* 0x00000000ff03723e */ /* 0x001fca00048070ff */
[----:B------:R3:W-:Y:S01]  /*b340*/  STG.E.U8 desc[UR36][R4.64+0xf9], R3 ;  /* 0x0000f90304007986 */ /* 0x0007e2000c101124 */
[----:B------:R-:W-:Y:S05]  /*b350*/  BRA `(.L_x_295) ;  /* 0x0000002000087947 */ /* 0x000fea0003800000 */
.L_x_38:
[----:B------:R-:W-:Y:S01]  /*b360*/  ISETP.GE.AND P1, PT, R155, 0x1, PT ;  /* 0x000000019b00780c */ /* 0x000fe20003f26270 */
[-C--:B------:R-:W-:Y:S01]  /*b370*/  FMUL R24, R24, R154.reuse ;  /* 0x0000009a18187220 */ /* 0x080fe20000400000 */
[-C--:B------:R-:W-:Y:S01]  /*b380*/  FMUL R25, R25, R154.reuse ;  /* 0x0000009a19197220 */ /* 0x080fe20000400000 */
[----:B------:R-:W-:Y:S01]  /*b390*/  ISETP.GE.AND P0, PT, R155, 0x9, PT ;  /* 0x000000099b00780c */ /* 0x000fe20003f06270 */
[-C--:B------:R-:W-:Y:S01]  /*b3a0*/  FMUL R26, R26, R154.reuse ;  /* 0x0000009a1a1a7220 */ /* 0x080fe20000400000 */
[C---:B------:R-:W-:Y:S01]  /*b3b0*/  ISETP.LT.OR P2, PT, R0.reuse, 0x1, !P1 ;  /* 0x000000010000780c */ /* 0x040fe20004f41670 */
[-C--:B------:R-:W-:Y:S01]  /*b3c0*/  FMUL R27, R27, R154.reuse ;  /* 0x0000009a1b1b7220 */ /* 0x080fe20000400000 */
[----:B------:R-:W-:Y:S01]  /*b3d0*/  ISETP.LT.OR P3, PT, R0, 0x2, !P1 ;  /* 0x000000020000780c */ /* 0x000fe20004f61670 */
[----:B------:R-:W-:Y:S01]  /*b3e0*/  FMUL R28, R28, R154 ;  /* 0x0000009a1c1c7220 */ /* 0x000fe20000400000 */
[----:B------:R-:W-:Y:S01]  /*b3f0*/  F2FP.SATFINITE.E4M3.F32.PACK_AB_MERGE_C R3, RZ, R24, RZ ;  /* 0x00000018ff03723e */ /* 0x000fe200048070ff */
[-C--:B------:R-:W-:Y:S01]  /*b400*/  FMUL R29, R29, R154.reuse ;  /* 0x0000009a1d1d7220 */ /* 0x080fe20000400000 */
[----:B------:R-:W-:Y:S01]  /*b410*/  F2FP.SATFINITE.E4M3.F32.PACK_AB_MERGE_C R25, RZ, R25, RZ ;  /* 0x00000019ff19723e */ /* 0x000fe200048070ff */
[-C--:B------:R-:W-:Y:S01]  /*b420*/  FMUL R30, R30, R154.reuse ;  /* 0x0000009a1e1e7220 */ /* 0x080fe20000400000 */
[C---:B------:R-:W-:Y:S01]  /*b430*/  ISETP.LT.OR P4, PT, R0.reuse, 0x9, !P1 ;  /* 0x000000090000780c */ /* 0x040fe20004f81670 */
[-C--:B------:R-:W-:Y:S01]  /*b440*/  FMUL R31, R31, R154.reuse ;  /* 0x0000009a1f1f7220 */ /* 0x080fe20000400000 */
[----:B------:R-:W-:Y:S01]  /*b450*/  ISETP.LT.OR P5, PT, R0, 0xa, !P1 ;  /* 0x0000000a0000780c */ /* 0x000fe20004fa1670 */
[----:B------:R-:W-:Y:S01]  /*b460*/  FMUL R32, R32, R154 ;  /* 0x0000009a20207220 */ /* 0x000fe20000400000 */
[----:B------:R-:W-:Y:S01]  /*b470*/  F2FP.SATFINITE.E4M3.F32.PACK_AB_MERGE_C R9, RZ, R26, RZ ;  /* 0x0000001aff09723e */ /* 0x000fe200048070ff */
[----:B------:R0:W-:Y:S01]  /*b480*/  @!P2 STG.E.U8 desc[UR36][R6.64], R3 ;  /* 0x000000030600a986 */ /* 0x0001e2000c101124 */
[C---:B------:R-:W-:Y:S01]  /*b490*/  ISETP.LT.OR P2, PT, R0.reuse, 0x1, !P0 ;  /* 0x000000010000780c */ /* 0x040fe20004741670 */
[-C--:B------:R-:W-:Y:S01]  /*b4a0*/  FMUL R33, R33, R154.reuse ;  /* 0x0000009a21217220 */ /* 0x080fe20000400000 */
[----:B------:R-:W-:Y:S01]  /*b4b0*/  F2FP.SATFINITE.E4M3.F32.PACK_AB_MERGE_C R27, RZ, R27, RZ ;  /* 0x0000001bff1b723e */ /* 0x000fe200048070ff */
[----:B------:R-:W-:Y:S01]  /*b4c0*/  @!P3 STG.E.U8 desc[UR36][R6.64+0x1], R25 ;  /* 0x000001190600b986 */ /* 0x000fe2000c101124 */
[----:B------:R-:W-:Y:S01]  /*b4d0*/  ISETP.LT.OR P3, PT, R0, 0x2, !P0 ;  /* 0x000000020000780c */ /* 0x000fe20004761670 */
[-C--:B------:R-:W-:Y:S01]  /*b4e0*/  FMUL R34, R34, R154.reuse ;  /* 0x0000009a22227220 */ /* 0x080fe20000400000 */
[----:B------:R-:W-:Y:S01]  /*b4f0*/  F2FP.SATFINITE.E4M3.F32.PACK_AB_MERGE_C R29, RZ, R29, RZ ;  /* 0x0000001dff1d723e */ /* 0x000fe200048070ff */
[-C--:B------:R-:W-:Y:S01]  /*b500*/  FMUL R35, R35, R154.reuse ;  /* 0x0000009a23237220 */ /* 0x080fe20000400000 */
[----:B------:R-:W-:Y:S01]  /*b510*/  F2FP.SATFINITE.E4M3.F32.PACK_AB_MERGE_C R31, RZ, R31, RZ ;  /* 0x0000001fff1f723e */ /* 0x000fe200048070ff */
[-C--:B------:R-:W-:Y:S01]  /*b520*/  FMUL R36, R36, R154.reuse ;  /* 0x0000009a24247220 */ /* 0x080fe20000400000 */
[----:B------:R-:W-:Y:S01]  /*b530*/  F2FP.SATFINITE.E4M3.F32.PACK_AB_MERGE_C R33, RZ, R33, RZ ;  /* 0x00000021ff21723e */ /* 0x000fe200048070ff */
[----:B------:R-:W-:Y:S01]  /*b540*/  FMUL R37, R37, R154 ;  /* 0x0000009a25257220 */ /* 0x000fe20000400000 */
[----:B0-----:R-:W-:Y:S01]  /*b550*/  F2FP.SATFINITE.E4M3.F32.PACK_AB_MERGE_C R3, RZ, R28, RZ ;  /* 0x0000001cff03723e */ /* 0x001fe200048070ff */
[----:B------:R0:W-:Y:S01]  /*b560*/  @!P2 STG.E.U8 desc[UR36][R4.64], R9 ;  /* 0x000000090400a986 */ /* 0x0001e2000c101124 */
[----:B------:R-:W-:Y:S01]  /*b570*/  ISETP.LT.OR P2, PT, R0, 0x9, !P0 ;  /* 0x000000090000780c */ /* 0x000fe20004741670 */
[-C--:B------:R-:W-:Y:S01]  /*b580*/  FMUL R38, R38, R154.reuse ;  /* 0x0000009a26267220 */ /* 0x080fe20000400000 */
[----:B------:R-:W-:Y:S01]  /*b590*/  F2FP.SATFINITE.E4M3.F32.PACK_AB_MERGE_C R35, RZ, R35, RZ ;  /* 0x00000023ff23723e */ /* 0x000fe200048070ff */
[----:B------:R-:W-:Y:S01]  /*b5a0*/  @!P3 STG.E.U8 desc[UR36][R4.64+0x1], R27 ;  /* 0x0000011b0400b986 */ /* 0x000fe2000c101124 */
[C---:B------:R-:W-:Y:S01]  /*b5b0*/  ISETP.LT.OR P3, PT, R0.reuse, 0xa, !P0 ;  /* 0x0000000a0000780c */ /* 0x040fe20004761670 */
[-C--:B------:R-:W-:Y:S01]  /*b5c0*/  FMUL R39, R39, R154.reuse ;  /* 0x0000009a27277220 */ /* 0x080fe20000400000 */
[----:B------:R-:W-:Y:S01]  /*b5d0*/  F2FP.SATFINITE.E4M3.F32.PACK_AB_MERGE_C R37, RZ, R37, RZ ;  /* 0x00000025ff25723e */ /* 0x000fe200048070ff */
[----:B------:R1:W-:Y:S01]  /*b5e0*/  @!P4 STG.E.U8 desc[UR36][R6.64+0x8], R3 ;  /* 0x000008030600c986 */ /* 0x0003e2000c101124 */
[----:B------:R-:W-:Y:S01]  /*b5f0*/  ISETP.LT.OR P4, PT, R0, 0x11, !P1 ;  /* 0x000000110000780c */ /* 0x000fe20004f81670 */
[-C--:B------:R-:W-:Y:S01]  /*b600*/  FMUL R40, R40, R154.reuse ;  /* 0x0000009a28287220 */ /* 0x080fe20000400000 */
[-C--:B------:R-:W-:Y:S01]  /*b610*/  FMUL R41, R41, R154.reuse ;  /* 0x0000009a29297220 */ /* 0x080fe20000400000 */
[----:B------:R-:W-:Y:S01]  /*b620*/  @!P5 STG.E.U8 desc[UR36][R6.64+0x9], R29 ;  /* 0x0000091d0600d986 */ /* 0x000fe2000c101124 */
[----:B------:R-:W-:Y:S01]  /*b630*/  ISETP.LT.OR P5, PT, R0, 0x12, !P1 ;  /* 0x000000120000780c */ /* 0x000fe20004fa1670 */
[----:B------:R-:W-:Y:S01]  /*b640*/  FMUL R42, R42, R154 ;  /* 0x0000009a2a2a7220 */ /* 0x000fe20000400000 */
[----:B0-----:R-:W-:Y:S01]  /*b650*/  F2FP.SATFINITE.E4M3.F32.PACK_AB_MERGE_C R9, RZ, R30, RZ ;  /* 0x0000001eff09723e */ /* 0x001fe200048070ff */
[-C--:B------:R-:W-:Y:S01]  /*b660*/  FMUL R43, R43, R154.reuse ;  /* 0x0000009a2b2b7220 */ /* 0x080fe20000400000 */
[----:B------:R-:W-:Y:S01]  /*b670*/  F2FP.SATFINITE.E4M3.F32.PACK_AB_MERGE_C R39, RZ, R39, RZ ;  /* 0x00000027ff27723e */ /* 0x000fe200048070ff */
[----:B------:R-:W-:Y:S01]  /*b680*/  @!P3 STG.E.U8 desc[UR36][R4.64+0x9], R31 ;  /* 0x0000091f0400b986 */ /* 0x000fe2000c101124 */
[----:B------:R-:W-:Y:S01]  /*b690*/  ISETP.LT.OR P3, PT, R0, 0x12, !P0 ;  /* 0x000000120000780c */ /* 0x000fe20004761670 */
[----:B------:R-:W-:Y:S01]  /*b6a0*/  FMUL R44, R44, R154 ;  /* 0x0000009a2c2c7220 */ /* 0x000fe20000400000 */
[----:B-1----:R-:W-:Y:S01]  /*b6b0*/  F2FP.SATFINITE.E4M3.F32.PACK_AB_MERGE_C R3, RZ, R32, RZ ;  /* 0x00000020ff03723e */ /* 0x002fe200048070ff */
[----:B------:R0:W-:Y:S01]  /*b6c0*/  @!P2 STG.E.U8 desc[UR36][R4.64+0x8], R9 ;  /* 0x000008090400a986 */ /* 0x0001e2000c101124 */
[C---:B------:R-:W-:Y:S01]  /*b6d0*/  ISETP.LT.OR P2, PT, R0.reuse, 0x11, !P0 ;  /* 0x000000110000780c */ /* 0x040fe20004741670 */
[-C--:B------:R-:W-:Y:S01]  /*b6e0*/  FMUL R45, R45, R154.reuse ;  /* 0x0000009a2d2d7220 */ /* 0x080fe20000400000 */
[----:B------:R-:W-:Y:S01]  /*b6f0*/  F2FP.SATFINITE.E4M3.F32.PACK_AB_MERGE_C R41, RZ, R41, RZ ;  /* 0x00000029ff29723e */ /* 0x000fe200048070ff */
[----:B------:R1:W-:Y:S01]  /*b700*/  @!P4 STG.E.U8 desc[UR36][R6.64+0x10], R3 ;  /* 0x000010030600c986 */ /* 0x0003e2000c101124 */
[----:B------:R-:W-:Y:S01]  /*b710*/  ISETP.LT.OR P4, PT, R0, 0x19, !P1 ;  /* 0x000000190000780c */ /* 0x000fe20004f81670 */
[-C--:B------:R-:W-:Y:S01]  /*b720*/  FMUL R46, R46, R154.reuse ;  /* 0x0000009a2e2e7220 */ /* 0x080fe20000400000 */
[----:B------:R-:W-:Y:S01]  /*b730*/  F2FP.SATFINITE.E4M3.F32.PACK_AB_MERGE_C R43, RZ, R43, RZ ;  /* 0x0000002bff2b723e */ /* 0x000fe200048070ff */
[----:B------:R-:W-:Y:S01]  /*b740*/  @!P5 STG.E.U8 desc[UR36][R6.64+0x11], R33 ;  /* 0x000011210600d986 */ /* 0x000fe2000c101124 */
[----:B------:R-:W-:Y:S01]  /*b750*/  ISETP.LT.OR P5, PT, R0, 0x1a, !P1 ;  /* 0x0000001a0000780c */ /* 0x000fe20004fa1670 */
[----:B------:R-:W-:Y:S01]  /*b760*/  FMUL R47, R47, R154 ;  /* 0x0000009a2f2f7220 */ /* 0x000fe20000400000 */
[----:B------:R-:W-:Y:S01]  /*b770*/  F2FP.SATFINITE.E4M3.F32.PACK_AB_MERGE_C R45, RZ, R45, RZ ;  /* 0x0000002dff2d723e */ /* 0x000fe200048070ff */
[----:B------:R-:W-:Y:S01]  /*b780*/  @!P3 STG.E.U8 desc[UR36][R4.64+0x11], R35 ;  /* 0x000011230400b986 */ /* 0x000fe2000c101124 */
[----:B0-----:R-:W-:Y:S01]  /*b790*/  F2FP.SATFINITE.E4M3.F32.PACK_AB_MERGE_C R9, RZ, R34, RZ ;  /* 0x00000022ff09723e */ /* 0x001fe200048070ff */
[-C--:B------:R-:W-:Y:S01]  /*b7a0*/  FMUL R48, R48, R154.reuse ;  /* 0x0000009a30307220 */ /* 0x080fe20000400000 */
[C---:B------:R-:W-:Y:S01]  /*b7b0*/  ISETP.LT.OR P3, PT, R0.reuse, 0x1a, !P0 ;  /* 0x0000001a0000780c */ /* 0x040fe20004761670 */
[----:B------:R-:W-:Y:S01]  /*b7c0*/  FMUL R49, R49, R154 ;  /* 0x0000009a31317220 */ /* 0x000fe20000400000 */
[----:B-1----:R-:W-:Y:S01]  /*b7d0*/  F2FP.SATFINITE.E4M3.F32.PACK_AB_MERGE_C R3, RZ, R36, RZ ;  /* 0x00000024ff03723e */ /* 0x002fe200048070ff */
[----:B------:R0:W-:Y:S01]  /*b7e0*/  @!P2 STG.E.U8 desc[UR36][R4.64+0x10], R9 ;  /* 0x000010090400a986 */ /* 0x0001e2000c101124 */
[----:B------:R-:W-:Y:S01]  /*b7f0*/  ISETP.LT.OR P2, PT, R0, 0x19, !P0 ;  /* 0x000000190000780c */ /* 0x000fe20004741670 */
[-C--:B------:R-:W-:Y:S01]  /*b800*/  FMUL R50, R50, R154.reuse ;  /* 0x0000009a32327220 */ /* 0x080fe20000400000 */
        /* <DEDUP_REMOVED lines=8> */
[----:B------:R-:W-:Y:S01]  /*b890*/  FMUL R53, R53, R154 ;  /* 0x0000009a35357220 */ /* 0x000fe20000400000 */
[----:B0-----:R-:W-:Y:S01]  /*b8a0*/  F2FP.SATFINITE.E4M3.F32.PACK_AB_MERGE_C R9, RZ, R38, RZ ;  /* 0x00000026ff09723e */ /* 0x001fe200048070ff */
        /* <DEDUP_REMOVED lines=340> */
[----:B------:R-:W-:Y:S01]  /*cdf0*/  FMUL R151, R151, R154 ;  /* 0x0000009a97977220 */ /* 0x000fe20000400000 */
[----:B------:R1:W-:Y:S01]  /*ce00*/  @!P4 STG.E.U8 desc[UR36][R6.64+0xb8], R3 ;  /* 0x0000b8030600c986 */ /* 0x0003e2000c101124 */
[----:B------:R-:W-:-:S02]  /*ce10*/  ISETP.LT.OR P4, PT, R0, 0xc1, !P1 ;  /* 0x000000c10000780c */ /* 0x000fc40004f81670 */
[----:B------:R-:W-:Y:S01]  /*ce20*/  F2FP.SATFINITE.E4M3.F32.PACK_AB_MERGE_C R147, RZ, R147, RZ ;  /* 0x00000093ff93723e */ /* 0x000fe200048070ff */
[----:B------:R-:W-:Y:S01]  /*ce30*/  @!P5 STG.E.U8 desc[UR36][R6.64+0xb9], R117 ;  /* 0x0000b9750600d986 */ /* 0x000fe2000c101124 */
[C---:B------:R-:W-:Y:S02]  /*ce40*/  ISETP.LT.OR P5, PT, R0.reuse, 0xc2, !P1 ;  /* 0x000000c20000780c */ /* 0x040fe40004fa1670 */
[----:B------:R-:W-:Y:S01]  /*ce50*/  F2FP.SATFINITE.E4M3.F32.PACK_AB_MERGE_C R149, RZ, R149, RZ ;  /* 0x00000095ff95723e */ /* 0x000fe200048070ff */
[----:B------:R-:W-:Y:S01]  /*ce60*/  @!P3 STG.E.U8 desc[UR36][R4.64+0xb9], R119 ;  /* 0x0000b9770400b986 */ /* 0x000fe2000c101124 */
[----:B0-----:R-:W-:Y:S02]  /*ce70*/  F2FP.SATFINITE.E4M3.F32.PACK_AB_MERGE_C R9, RZ, R118, RZ ;  /* 0x00000076ff09723e */ /* 0x001fe400048070ff */
[C---:B------:R-:W-:Y:S02]  /*ce80*/  ISETP.LT.OR P3, PT, R0.reuse, 0xc2, !P0 ;  /* 0x000000c20000780c */ /* 0x040fe40004761670 */
[----:B-1----:R-:W-:Y:S01]  /*ce90*/  F2FP.SATFINITE.E4M3.F32.PACK_AB_MERGE_C R3, RZ, R120, RZ ;  /* 0x00000078ff03723e */ /* 0x002fe200048070ff */
[----:B------:R0:W-:Y:S01]  /*cea0*/  @!P2 STG.E.U8 desc[UR36][R4.64+0xb8], R9 ;  /* 0x0000b8090400a986 */ /* 0x0001e2000c101124 */
[----:B------:R-:W-:-:S02]  /*ceb0*/  ISETP.LT.OR P2, PT, R0, 0xc1, !P0 ;  /* 0x000000c10000780c */ /* 0x000fc40004741670 */
[----:B------:R-:W-:Y:S01]  /*cec0*/  F2FP.SATFINITE.E4M3.F32.PACK_AB_MERGE_C R11, RZ, R150, RZ ;  /* 0x00000096ff0b723e */ /* 0x000fe200048070ff */
[----:B------:R1:W-:Y:S01]  /*ced0*/  @!P4 STG.E.U8 desc[UR36][R6.64+0xc0], R3 ;  /* 0x0000c0030600c986 */ /* 0x0003e2000c101124 */
[C---:B------:R-:W-:Y:S02]  /*cee0*/  ISETP.LT.OR P4, PT, R0.reuse, 0xc9, !P1 ;  /* 0x000000c90000780c */ /* 0x040fe40004f81670 */
[----:B------:R-:W-:Y:S01]  /*cef0*/  F2FP.SATFINITE.E4M3.F32.PACK_AB_MERGE_C R151, RZ, R151, RZ ;  /* 0x00000097ff97723e */ /* 0x000fe200048070ff */
[----:B------:R-:W-:Y:S01]  /*cf00*/  @!P5 STG.E.U8 desc[UR36][R6.64+0xc1], R121 ;  /* 0x0000c1790600d986 */ /* 0x000fe2000c101124 */
[C---:B------:R-:W-:Y:S02]  /*cf10*/  ISETP.LT.OR P5, PT, R0.reuse, 0xca, !P1 ;  /* 0x000000ca0000780c */ /* 0x040fe40004fa1670 */
[----:B0-----:R-:W-:Y:S01]  /*cf20*/  F2FP.SATFINITE.E4M3.F32.PACK_AB_MERGE_C R9, RZ, R122, RZ ;  /* 0x0000007aff09723e */ /* 0x001fe200048070ff */
[----:B------:R-:W-:Y:S01]  /*cf30*/  @!P3 STG.E.U8 desc[UR36][R4.64+0xc1], R123 ;  /* 0x0000c17b0400b986 */ /* 0x000fe2000c101124 */
[----:B------:R-:W-:-:S02]  /*cf40*/  ISETP.LT.OR P3, PT, R0, 0xca, !P0 ;  /* 0x000000ca0000780c */ /* 0x000fc40004761670 */
[----:B-1----:R-:W-:Y:S01]  /*cf50*/  F2FP.SATFINITE.E4M3.F32.PACK_AB_MERGE_C R3, RZ, R124, RZ ;  /* 0x0000007cff03723e */ /* 0x002fe200048070ff */
[----:B------:R0:W-:Y:S01]  /*cf60*/  @!P2 STG.E.U8 desc[UR36][R4.64+0xc0], R9 ;  /* 0x0000c0090400a986 */ /* 0x0001e2000c101124 */
[----:B------:R-:W-:-:S03]  /*cf70*/  ISETP.LT.OR P2, PT, R0, 0xc9, !P0 ;  /* 0x000000c90000780c */ /* 0x000fc60004741670 */
[----:B------:R1:W-:Y:S01]  /*cf80*/  @!P4 STG.E.U8 desc[UR36][R6.64+0xc8], R3 ;  /* 0x0000c8030600c986 */ /* 0x0003e2000c101124 */
[----:B------:R-:W-:-:S03]  /*cf90*/  ISETP.LT.OR P4, PT, R0, 0xd1, !P1 ;  /* 0x000000d10000780c */ /* 0x000fc60004f81670 */
[----:B------:R-:W-:Y:S01]  /*cfa0*/  @!P5 STG.E.U8 desc[UR36][R6.64+0xc9], R125 ;  /* 0x0000c97d0600d986 */ /* 0x000fe2000c101124 */
[C---:B------:R-:W-:Y:S02]  /*cfb0*/  ISETP.LT.OR P5, PT, R0.reuse, 0xd2, !P1 ;  /* 0x000000d20000780c */ /* 0x040fe40004fa1670 */
[----:B0-----:R-:W-:Y:S01]  /*cfc0*/  F2FP.SATFINITE.E4M3.F32.PACK_AB_MERGE_C R9, RZ, R126, RZ ;  /* 0x0000007eff09723e */ /* 0x001fe200048070ff */
[----:B------:R-:W-:Y:S01]  /*cfd0*/  @!P3 STG.E.U8 desc[UR36][R4.64+0xc9], R127 ;  /* 0x0000c97f0400b986 */ /* 0x000fe2000c101124 */
[C---:B------:R-:W-:Y:S02]  /*cfe0*/  ISETP.LT.OR P3, PT, R0.reuse, 0xd2, !P0 ;  /* 0x000000d20000780c */ /* 0x040fe40004761670 */
        /* <DEDUP_REMOVED lines=36> */
[----:B------:R-:W-:Y:S02]  /*d230*/  ISETP.LT.OR P5, PT, R0, 0xf1, !P1 ;  /* 0x000000f10000780c */ /* 0x000fe40004fa1670 */
[----:B0-----:R-:W-:Y:S02]  /*d240*/  F2FP.SATFINITE.E4M3.F32.PACK_AB_MERGE_C R9, RZ, R142, RZ ;  /* 0x0000008eff09723e */ /* 0x001fe400048070ff */
[----:B-1----:R-:W-:-:S03]  /*d250*/  F2FP.SATFINITE.E4M3.F32.PACK_AB_MERGE_C R3, RZ, R144, RZ ;  /* 0x00000090ff03723e */ /* 0x002fc600048070ff */
[----:B------:R0:W-:Y:S01]  /*d260*/  @!P2 STG.E.U8 desc[UR36][R4.64+0xe8], R9 ;  /* 0x0000e8090400a986 */ /* 0x0001e2000c101124 */
[----:B------:R-:W-:-:S03]  /*d270*/  ISETP.LT.OR P2, PT, R0, 0xf1, !P0 ;  /* 0x000000f10000780c */ /* 0x000fc60004741670 */
[----:B------:R-:W-:Y:S01]  /*d280*/  @!P4 STG.E.U8 desc[UR36][R4.64+0xe9], R143 ;  /* 0x0000e98f0400c986 */ /* 0x000fe2000c101124 */
[----:B------:R-:W-:-:S03]  /*d290*/  ISETP.LT.OR P4, PT, R0, 0xf2, !P0 ;  /* 0x000000f20000780c */ /* 0x000fc60004781670 */
[----:B------:R-:W-:Y:S01]  /*d2a0*/  @!P3 STG.E.U8 desc[UR36][R6.64+0xf1], R145 ;  /* 0x0000f1910600b986 */ /* 0x000fe2000c101124 */
[C---:B------:R-:W-:Y:S02]  /*d2b0*/  ISETP.LT.OR P3, PT, R0.reuse, 0xf9, !P1 ;  /* 0x000000f90000780c */ /* 0x040fe40004f61670 */
[C---:B------:R-:W-:Y:S01]  /*d2c0*/  ISETP.LT.OR P1, PT, R0.reuse, 0xfa, !P1 ;  /* 0x000000fa0000780c */ /* 0x040fe20004f21670 */
[----:B------:R1:W-:Y:S01]  /*d2d0*/  @!P5 STG.E.U8 desc[UR36][R6.64+0xf0], R3 ;  /* 0x0000f0030600d986 */ /* 0x0003e2000c101124 */
[C---:B------:R-:W-:Y:S02]  /*d2e0*/  ISETP.LT.OR P5, PT, R0.reuse, 0xf9, !P0 ;  /* 0x000000f90000780c */ /* 0x040fe400047a1670 */
[----:B------:R-:W-:Y:S02]  /*d2f0*/  ISETP.LT.OR P0, PT, R0, 0xfa, !P0 ;  /* 0x000000fa0000780c */ /* 0x000fe40004701670 */
[----:B0-----:R-:W-:Y:S01]  /*d300*/  F2FP.SATFINITE.E4M3.F32.PACK_AB_MERGE_C R9, RZ, R146, RZ ;  /* 0x00000092ff09723e */ /* 0x001fe200048070ff */
[----:B------:R0:W-:Y:S04]  /*d310*/  @!P4 STG.E.U8 desc[UR36][R4.64+0xf1], R147 ;  /* 0x0000f1930400c986 */ /* 0x0001e8000c101124 */
[----:B------:R0:W-:Y:S01]  /*d320*/  @!P2 STG.E.U8 desc[UR36][R4.64+0xf0], R9 ;  /* 0x0000f0090400a986 */ /* 0x0001e2000c101124 */
[----:B-1----:R-:W-:-:S03]  /*d330*/  F2FP.SATFINITE.E4M3.F32.PACK_AB_MERGE_C R3, RZ, R148, RZ ;  /* 0x00000094ff03723e */ /* 0x002fc600048070ff */
[----:B------:R0:W-:Y:S04]  /*d340*/  @!P1 STG.E.U8 desc[UR36][R6.64+0xf9], R149 ;  /* 0x0000f99506009986 */ /* 0x0001e8000c101124 */
[----:B------:R0:W-:Y:S04]  /*d350*/  @!P3 STG.E.U8 desc[UR36][R6.64+0xf8], R3 ;  /* 0x0000f8030600b986 */ /* 0x0001e8000c101124 */
[----:B------:R0:W-:Y:S04]  /*d360*/  @!P5 STG.E.U8 desc[UR36][R4.64+0xf8], R11 ;  /* 0x0000f80b0400d986 */ /* 0x0001e8000c101124 */
[----:B------:R0:W-:Y:S02]  /*d370*/  @!P0 STG.E.U8 desc[UR36][R4.64+0xf9], R151 ;  /* 0x0000f99704008986 */ /* 0x0001e4000c101124 */
.L_x_295:
[----:B------:R-:W-:Y:S05]  /*d380*/  BSYNC B0 ;  /* 0x0000000000007941 */ /* 0x000fea0003800000 */
.L_x_37:
[----:B------:R-:W-:Y:S01]  /*d390*/  ULDC UR4, c[0x0][0xc] ;  /* 0x0000030000047ab9 */ /* 0x000fe20000000800 */
[----:B------:R-:W-:Y:S01]  /*d3a0*/  ULDC UR5, c[0x0][0x10] ;  /* 0x0000040000057ab9 */ /* 0x000fe20000000800 */
[----:B0--3--:R-:W0:Y:S01]  /*d3b0*/  LDC R3, c[0x0][0x14] ;  /* 0x00000500ff037b82 */ /* 0x009e220000000800 */
[----:B------:R-:W-:Y:S01]  /*d3c0*/  UIMAD.WIDE.U32 UR4, UR4, UR5, URZ ;  /* 0x00000005040472a5 */ /* 0x000fe2000f8e003f */
[----:B-----5:R-:W-:Y:S01]  /*d3d0*/  PRMT R0, RZ, 0x7610, R0 ;  /* 0x00007610ff007816 */ /* 0x020fe20000000000 */
[----:B------:R-:W-:Y:S02]  /*d3e0*/  IMAD.MOV.U32 R23, RZ, RZ, -0x1 ;  /* 0xffffffffff177424 */ /* 0x000fe400078e00ff */
[----:B------:R-:W-:Y:S02]  /*d3f0*/  IMAD.MOV.U32 R22, RZ, RZ, -0x1 ;  /* 0xffffffffff167424 */ /* 0x000fe400078e00ff */
[----:B0-----:R-:W-:-:S04]  /*d400*/  IMAD.WIDE.U32 R16, R3, UR4, R16 ;  /* 0x0000000403107c25 */ /* 0x001fc8000f8e0010 */
[----:B------:R-:W-:Y:S01]  /*d410*/  IMAD R3, R3, UR5, RZ ;  /* 0x0000000503037c24 */ /* 0x000fe2000f8e02ff */
[----:B------:R-:W-:Y:S02]  /*d420*/  ULDC.64 UR4, c[0x0][0x850] ;  /* 0x0002140000047ab9 */ /* 0x000fe40000000a00 */
[----:B------:R-:W-:Y:S01]  /*d430*/  ISETP.GE.U32.AND P0, PT, R16, UR4, PT ;  /* 0x0000000410007c0c */ /* 0x000fe2000bf06070 */
[----:B------:R-:W-:-:S05]  /*d440*/  IMAD.IADD R17, R17, 0x1, R3 ;  /* 0x0000000111117824 */ /* 0x000fca00078e0203 */
[----:B------:R-:W-:-:S13]  /*d450*/  ISETP.GE.U32.AND.EX P0, PT, R17, UR5, PT, P0 ;  /* 0x0000000511007c0c */ /* 0x000fda000bf06100 */
[----:B------:R-:W-:Y:S05]  /*d460*/  @P0 BRA `(.L_x_296) ;  /* 0x0000000400640947 */ /* 0x000fea0003800000 */
[----:B------:R-:W0:Y:S01]  /*d470*/  S2R R12, SR_CTAID.X ;  /* 0x00000000000c7919 */ /* 0x000e220000002500 */
[----:B-12-4-:R-:W1:Y:S01]  /*d480*/  LDC.64 R10, c[0x0][0x828] ;  /* 0x00020a00ff0a7b82 */ /* 0x016e620000000a00 */
[----:B------:R-:W-:Y:S01]  /*d490*/  ULDC UR4, c[0x0][0x150] ;  /* 0x0000540000047ab9 */ /* 0x000fe20000000800 */
[----:B------:R-:W-:Y:S01]  /*d4a0*/  IMAD.MOV.U32 R8, RZ, RZ, R16 ;  /* 0x000000ffff087224 */ /* 0x000fe200078e0010 */
[----:B------:R-:W2:Y:S01]  /*d4b0*/  S2R R23, SR_CTAID.Y ;  /* 0x0000000000177919 */ /* 0x000ea20000002600 */
[----:B------:R-:W-:-:S04]  /*d4c0*/  IMAD.MOV.U32 R9, RZ, RZ, R17 ;  /* 0x000000ffff097224 */ /* 0x000fc800078e0011 */
[----:B------:R-:W3:Y:S08]  /*d4d0*/  LDC R21, c[0x0][0x144] ;  /* 0x00005100ff157b82 */ /* 0x000ef00000000800 */
[----:B------:R-:W4:Y:S08]  /*d4e0*/  LDC R0, c[0x0][0x830] ;  /* 0x00020c00ff007b82 */ /* 0x000f300000000800 */
[----:B------:R-:W2:Y:S01]  /*d4f0*/  LDC.64 R14, c[0x0][0x820] ;  /* 0x00020800ff0e7b82 */ /* 0x000ea20000000a00 */
[----:B-1----:R-:W-:-:S04]  /*d500*/  ISETP.NE.U32.AND P0, PT, R10, RZ, PT ;  /* 0x000000ff0a00720c */ /* 0x002fc80003f05070 */
[----:B------:R-:W-:Y:S02]  /*d510*/  ISETP.NE.AND.EX P0, PT, R11, RZ, PT, P0 ;  /* 0x000000ff0b00720c */ /* 0x000fe40003f05300 */
[----:B0-----:R-:W-:-:S05]  /*d520*/  I2FP.F32.U32 R3, R12 ;  /* 0x0000000c00037245 */ /* 0x001fca0000201000 */
[----:B------:R-:W-:-:S04]  /*d530*/  FMUL R3, R3, UR4 ;  /* 0x0000000403037c20 */ /* 0x000fc80008400000 */
[----:B------:R0:W1:Y:S02]  /*d540*/  F2I.U32.TRUNC.NTZ R20, R3 ;  /* 0x0000000300147305 */ /* 0x000064000020f000 */
[----:B---34-:R-:W-:Y:S05]  /*d550*/  @!P0 BRA `(.L_x_297) ;  /* 0x0000000000288947 */ /* 0x018fea0003800000 */
[----:B0-----:R-:W0:Y:S02]  /*d560*/  LDC R3, c[0x0][0x834] ;  /* 0x00020d00ff037b82 */ /* 0x001e240000000800 */
        /* <DEDUP_REMOVED lines=9> */
.L_x_297:
[----:B------:R-:W3:Y:S01]  /*d600*/  LDC.64 R26, c[0x0][0x840] ;  /* 0x00021000ff1a7b82 */ /* 0x000ee20000000a00 */
[-CC-:B------:R-:W-:Y:S01]  /*d610*/  SHF.R.U64 R22, R8, R0.reuse, R9.reuse ;  /* 0x0000000008167219 */ /* 0x180fe20000001209 */
[----:B-1----:R-:W-:Y:S01]  /*d620*/  IMAD.MOV R20, RZ, RZ, -R20 ;  /* 0x000000ffff147224 */ /* 0x002fe200078e0a14 */
[----:B------:R-:W-:Y:S01]  /*d630*/  SHF.R.U32.HI R0, RZ, R0, R9 ;  /* 0x00000000ff007219 */ /* 0x000fe20000011609 */
[----:B------:R-:W-:Y:S01]  /*d640*/  ULDC UR4, c[0x0][0x154] ;  /* 0x0000550000047ab9 */ /* 0x000fe20000000800 */
[----:B0-----:R-:W-:Y:S01]  /*d650*/  IADD3 R3, P0, RZ, -R22, RZ ;  /* 0x80000016ff037210 */ /* 0x001fe20007f1e0ff */
[----:B------:R-:W-:Y:S02]  /*d660*/  IMAD R21, R21, R20, R12 ;  /* 0x0000001415157224 */ /* 0x000fe400078e020c */
[----:B------:R-:W0:Y:S01]  /*d670*/  LDC R6, c[0x0][0x818] ;  /* 0x00020600ff067b82 */ /* 0x000e220000000800 */
[----:B------:R-:W-:Y:S02]  /*d680*/  IMAD.MOV.U32 R7, RZ, RZ, 0x1 ;  /* 0x00000001ff077424 */ /* 0x000fe400078e00ff */
[----:B------:R-:W-:-:S04]  /*d690*/  IMAD.X R5, RZ, RZ, ~R0, P0 ;  /* 0x000000ffff057224 */ /* 0x000fc800000e0e00 */
[-C--:B--2---:R-:W-:Y:S01]  /*d6a0*/  IMAD R0, R5, R14.reuse, RZ ;  /* 0x0000000e05007224 */ /* 0x084fe200078e02ff */
[----:B------:R-:W1:Y:S01]  /*d6b0*/  LDC R8, c[0x0][0x808] ;  /* 0x00020200ff087b82 */ /* 0x000e620000000800 */
[----:B------:R-:W-:-:S04]  /*d6c0*/  IMAD.WIDE.U32 R4, R3, R14, R16 ;  /* 0x0000000e03047225 */ /* 0x000fc800078e0010 */
[----:B------:R-:W-:Y:S01]  /*d6d0*/  IMAD R3, R3, R15, R0 ;  /* 0x0000000f03037224 */ /* 0x000fe200078e0200 */
[----:B------:R-:W-:Y:S02]  /*d6e0*/  I2FP.F32.U32 R0, R23 ;  /* 0x0000001700007245 */ /* 0x000fe40000201000 */
[----:B------:R-:W2:Y:S01]  /*d6f0*/  LDC R24, c[0x0][0x858] ;  /* 0x00021600ff187b82 */ /* 0x000ea20000000800 */
[----:B------:R-:W-:Y:S01]  /*d700*/  IMAD.IADD R3, R5, 0x1, R3 ;  /* 0x0000000105037824 */ /* 0x000fe200078e0203 */
[----:B---3--:R-:W-:Y:S01]  /*d710*/  ISETP.NE.U32.AND P0, PT, R26, RZ, PT ;  /* 0x000000ff1a00720c */ /* 0x008fe20003f05070 */
[----:B------:R-:W-:Y:S01]  /*d720*/  FMUL R0, R0, UR4 ;  /* 0x0000000400007c20 */ /* 0x000fe20008400000 */
[----:B------:R-:W-:Y:S02]  /*d730*/  IMAD.MOV.U32 R5, RZ, RZ, -0x1 ;  /* 0xffffffffff057424 */ /* 0x000fe400078e00ff */
[----:B------:R-:W-:Y:S01]  /*d740*/  ISETP.NE.AND.EX P0, PT, R27, RZ, PT, P0 ;  /* 0x000000ff1b00720c */ /* 0x000fe20003f05300 */
[----:B------:R3:W4:Y:S01]  /*d750*/  F2I.U32.TRUNC.NTZ R13, R0 ;  /* 0x00000000000d7305 */ /* 0x000722000020f000 */
[----:B------:R-:W3:Y:S01]  /*d760*/  LDC R20, c[0x0][0x148] ;  /* 0x00005200ff147b82 */ /* 0x000ee20000000800 */
[----:B0-----:R-:W-:-:S02]  /*d770*/  SHF.R.U64 R12, R4, R6, R3 ;  /* 0x00000006040c7219 */ /* 0x001fc40000001203 */
[----:B------:R-:W-:-:S05]  /*d780*/  SHF.R.U32.HI R3, RZ, R6, R3 ;  /* 0x00000006ff037219 */ /* 0x000fca0000011603 */
[----:B------:R-:W0:Y:S01]  /*d790*/  LDC R15, c[0x0][0x800] ;  /* 0x00020000ff0f7b82 */ /* 0x000e220000000800 */
[-CC-:B-1----:R-:W-:Y:S02]  /*d7a0*/  SHF.R.U64 R10, R12, R8.reuse, R3.reuse ;  /* 0x000000080c0a7219 */ /* 0x182fe40000001203 */
[----:B------:R-:W-:-:S05]  /*d7b0*/  SHF.R.U32.HI R3, RZ, R8, R3 ;  /* 0x00000008ff037219 */ /* 0x000fca0000011603 */
[----:B------:R-:W1:Y:S01]  /*d7c0*/  LDC R28, c[0x0][0x848] ;  /* 0x00021200ff1c7b82 */ /* 0x000e620000000800 */
[-C--:B--2---:R-:W-:Y:S02]  /*d7d0*/  SHF.L.U32 R4, R5, R24.reuse, RZ ;  /* 0x0000001805047219 */ /* 0x084fe400000006ff */
[--C-:B------:R-:W-:Y:S02]  /*d7e0*/  SHF.R.U64 R14, R10, R24, R3.reuse ;  /* 0x000000180a0e7219 */ /* 0x100fe40000001203 */
[----:B------:R-:W-:Y:S02]  /*d7f0*/  LOP3.LUT R25, RZ, R4, RZ, 0x33, !PT ;  /* 0x00000004ff197212 */ /* 0x000fe400078e33ff */
[-C--:B------:R-:W-:Y:S01]  /*d800*/  SHF.R.U32.HI R5, RZ, R24.reuse, R3 ;  /* 0x00000018ff057219 */ /* 0x080fe20000011603 */
[----:B------:R-:W2:Y:S01]  /*d810*/  LDC R29, c[0x0][0x838] ;  /* 0x00020e00ff1d7b82 */ /* 0x000ea20000000800 */
[----:B------:R-:W-:Y:S01]  /*d820*/  SHF.L.U32 R152, R7, R24, RZ ;  /* 0x0000001807987219 */ /* 0x000fe200000006ff */
[----:B------:R-:W-:-:S06]  /*d830*/  IMAD.MOV.U32 R4, RZ, RZ, R14 ;  /* 0x000000ffff047224 */ /* 0x000fcc00078e000e */
[----:B------:R-:W0:Y:S01]  /*d840*/  LDC R30, c[0x0][0x810] ;  /* 0x00020400ff1e7b82 */ /* 0x000e220000000800 */
[----:B----4-:R-:W-:Y:S05]  /*d850*/  @!P0 BRA `(.L_x_298) ;  /* 0x0000000000288947 */ /* 0x010fea0003800000 */
[----:B------:R-:W4:Y:S02]  /*d860*/  LDC R3, c[0x0][0x84c] ;  /* 0x00021300ff037b82 */ /* 0x000f240000000800 */
[----:B----4-:R-:W-:-:S05]  /*d870*/  IADD3 R3, P0, R14, R3, RZ ;  /* 0x000000030e037210 */ /* 0x010fca0007f1e0ff */
        /* <DEDUP_REMOVED lines=8> */
.L_x_298:
[----:B------:R-:W-:Y:S01]  /*d900*/  ISETP.NE.AND P0, PT, R2, 0x1, PT ;  /* 0x000000010200780c */ /* 0x000fe20003f05270 */
[----:B0-----:R-:W-:Y:S01]  /*d910*/  VIADD R7, R15, 0xffffffff ;  /* 0xffffffff0f077836 */ /* 0x001fe20000000000 */
[----:B-1-3--:R-:W-:Y:S01]  /*d920*/  SHF.R.U64 R0, R4, R28, R5 ;  /* 0x0000001c04007219 */ /* 0x00afe20000001205 */
[----:B------:R-:W-:Y:S01]  /*d930*/  IMAD.MOV R13, RZ, RZ, -R13 ;  /* 0x000000ffff0d7224 */ /* 0x000fe200078e0a0d */
[----:B------:R-:W-:Y:S01]  /*d940*/  LOP3.LUT R5, R10, R25, RZ, 0xc0, !PT ;  /* 0x000000190a057212 */ /* 0x000fe200078ec0ff */
[----:B------:R-:W-:Y:S02]  /*d950*/  IMAD.MOV.U32 R4, RZ, RZ, 0x1 ;  /* 0x00000001ff047424 */ /* 0x000fe400078e00ff */
[----:B------:R-:W-:Y:S02]  /*d960*/  IMAD.MOV R3, RZ, RZ, -R0 ;  /* 0x000000ffff037224 */ /* 0x000fe400078e0a00 */
[----:B------:R-:W-:Y:S01]  /*d970*/  IMAD R152, R152, R0, R5 ;  /* 0x0000000098987224 */ /* 0x000fe200078e0205 */
[----:B------:R-:W-:Y:S01]  /*d980*/  LOP3.LUT R5, R12, R7, RZ, 0xc0, !PT ;  /* 0x000000070c057212 */ /* 0x000fe200078ec0ff */
[----:B--2---:R-:W-:-:S02]  /*d990*/  IMAD R0, R3, R29, R14 ;  /* 0x0000001d03007224 */ /* 0x004fc400078e020e */
[----:B------:R-:W-:Y:S02]  /*d9a0*/  @P0 IMAD R21, R20, R13, R23 ;  /* 0x0000000d14150224 */ /* 0x000fe400078e0217 */
[----:B------:R-:W-:Y:S01]  /*d9b0*/  IMAD R3, R0, R15, R5 ;  /* 0x0000000f00037224 */ /* 0x000fe200078e0205 */
[----:B------:R-:W-:Y:S01]  /*d9c0*/  PRMT R0, R4, 0x7610, R0 ;  /* 0x0000761004007816 */ /* 0x000fe20000000000 */
[----:B------:R-:W-:-:S05]  /*d9d0*/  IMAD R152, R152, R30, R21 ;  /* 0x0000001e98987224 */ /* 0x000fca00078e0215 */
[----:B------:R-:W-:Y:S02]  /*d9e0*/  SEL R23, R3, R152, !P0 ;  /* 0x0000009803177207 */ /* 0x000fe40004000000 */
[----:B------:R-:W-:-:S07]  /*d9f0*/  SEL R152, R152, R3, !P0 ;  /* 0x0000000398987207 */ /* 0x000fce0004000000 */
.L_x_296:
[----:B------:R-:W-:-:S13]  /*da00*/  LOP3.LUT P0, RZ, R0, 0xff, RZ, 0xc0, !PT ;  /* 0x000000ff00ff7812 */ /* 0x000fda000780c0ff */
[----:B------:R-:W-:Y:S05]  /*da10*/  @P0 BRA `(.L_x_299) ;  /* 0xffffff3400340947 */ /* 0x000fea000383ffff */
[----:B------:R-:W-:Y:S05]  /*da20*/  EXIT ;  /* 0x000000000000794d */ /* 0x000fea0003800000 */
.L_x_3:
[----:B0-----:R-:W-:Y:S01]  /*da30*/  ULDC.64 UR4, c[0x0][0x850] ;  /* 0x0002140000047ab9 */ /* 0x001fe20000000a00 */
        /* <DEDUP_REMOVED lines=25> */
.L_x_301:
[-CC-:B------:R-:W-:Y:S01]  /*dbd0*/  SHF.R.U64 R29, R10, R14.reuse, R11.reuse ;  /* 0x0000000e0a1d7219 */ /* 0x180fe2000000120b */
[----:B------:R-:W0:Y:S01]  /*dbe0*/  LDC.64 R22, c[0x0][0x840] ;  /* 0x00021000ff167b82 */ /* 0x000e220000000a00 */
[----:B------:R-:W-:Y:S01]  /*dbf0*/  SHF.R.U32.HI R5, RZ, R14, R11 ;  /* 0x0000000eff057219 */ /* 0x000fe2000001160b */
[----:B------:R-:W-:Y:S01]  /*dc00*/  ULDC UR4, c[0x0][0x150] ;  /* 0x0000540000047ab9 */ /* 0x000fe20000000800 */
[----:B------:R-:W-:Y:S02]  /*dc10*/  IADD3 R9, P0, RZ, -R29, RZ ;  /* 0x8000001dff097210 */ /* 0x000fe40007f1e0ff */
[----:B------:R-:W-:-:S03]  /*dc20*/  I2FP.F32.U32 R6, R4 ;  /* 0x0000000400067245 */ /* 0x000fc60000201000 */
[----:B------:R-:W1:Y:S01]  /*dc30*/  LDC R12, c[0x0][0x818] ;  /* 0x00020600ff0c7b82 */ /* 0x000e620000000800 */
[----:B------:R-:W-:Y:S02]  /*dc40*/  IMAD.X R5, RZ, RZ, ~R5, P0 ;  /* 0x000000ffff057224 */ /* 0x000fe400000e0e05 */
[----:B------:R-:W-:Y:S01]  /*dc50*/  FMUL R11, R6, UR4 ;  /* 0x00000004060b7c20 */ /* 0x000fe20008400000 */
[----:B------:R-:W-:Y:S01]  /*dc60*/  IMAD.WIDE.U32 R6, R9, R20, R16 ;  /* 0x0000001409067225 */ /* 0x000fe200078e0010 */
[----:B------:R-:W-:-:S03]  /*dc70*/  ULDC UR4, c[0x0][0x154] ;  /* 0x0000550000047ab9 */ /* 0x000fc60000000800 */
[----:B------:R-:W-:Y:S01]  /*dc80*/  IMAD R8, R5, R20, RZ ;  /* 0x0000001405087224 */ /* 0x000fe200078e02ff */
[----:B------:R-:W2:Y:S01]  /*dc90*/  LDC R13, c[0x0][0x144] ;  /* 0x00005100ff0d7b82 */ /* 0x000ea20000000800 */
[----:B------:R-:W3:Y:S02]  /*dca0*/  F2I.U32.TRUNC.NTZ R11, R11 ;  /* 0x0000000b000b7305 */ /* 0x000ee4000020f000 */
[----:B------:R-:W-:Y:S02]  /*dcb0*/  IMAD R5, R9, R21, R8 ;  /* 0x0000001509057224 */ /* 0x000fe400078e0208 */
[----:B------:R-:W-:Y:S02]  /*dcc0*/  IMAD.MOV.U32 R8, RZ, RZ, -0x1 ;  /* 0xffffffffff087424 */ /* 0x000fe400078e00ff */
[----:B------:R-:W-:Y:S01]  /*dcd0*/  IMAD.IADD R5, R7, 0x1, R5 ;  /* 0x0000000107057824 */ /* 0x000fe200078e0205 */
[----:B------:R-:W4:Y:S01]  /*dce0*/  LDC R20, c[0x0][0x808] ;  /* 0x00020200ff147b82 */ /* 0x000f220000000800 */
[----:B------:R-:W-:-:S02]  /*dcf0*/  I2FP.F32.U32 R7, R3 ;  /* 0x0000000300077245 */ /* 0x000fc40000201000 */
[----:B0-----:R-:W-:-:S03]  /*dd00*/  ISETP.NE.U32.AND P0, PT, R22, RZ, PT ;  /* 0x000000ff1600720c */ /* 0x001fc60003f05070 */
[----:B------:R-:W-:Y:S01]  /*dd10*/  FMUL R7, R7, UR4 ;  /* 0x0000000407077c20 */ /* 0x000fe20008400000 */
[----:B------:R-:W-:Y:S01]  /*dd20*/  ISETP.NE.AND.EX P0, PT, R23, RZ, PT, P0 ;  /* 0x000000ff1700720c */ /* 0x000fe20003f05300 */
[----:B------:R-:W0:Y:S01]  /*dd30*/  LDC R9, c[0x0][0x858] ;  /* 0x00021600ff097b82 */ /* 0x000e220000000800 */
[-C--:B-1----:R-:W-:Y:S01]  /*dd40*/  SHF.R.U64 R10, R6, R12.reuse, R5 ;  /* 0x0000000c060a7219 */ /* 0x082fe20000001205 */
[----:B---3--:R-:W-:Y:S01]  /*dd50*/  IMAD.MOV R6, RZ, RZ, -R11 ;  /* 0x000000ffff067224 */ /* 0x008fe200078e0a0b */
[----:B------:R-:W-:Y:S02]  /*dd60*/  SHF.R.U32.HI R5, RZ, R12, R5 ;  /* 0x0000000cff057219 */ /* 0x000fe40000011605 */
[----:B------:R1:W3:Y:S03]  /*dd70*/  F2I.U32.TRUNC.NTZ R12, R7 ;  /* 0x00000007000c7305 */ /* 0x0002e6000020f000 */
[----:B------:R-:W1:Y:S01]  /*dd80*/  LDC R14, c[0x0][0x148] ;  /* 0x00005200ff0e7b82 */ /* 0x000e620000000800 */
[----:B--2---:R-:W-:-:S02]  /*dd90*/  IMAD R31, R13, R6, R4 ;  /* 0x000000060d1f7224 */ /* 0x004fc400078e0204 */
[----:B------:R-:W-:-:S05]  /*dda0*/  IMAD.MOV.U32 R6, RZ, RZ, 0x1 ;  /* 0x00000001ff067424 */ /* 0x000fca00078e00ff */
[----:B------:R-:W2:Y:S01]  /*ddb0*/  LDC R21, c[0x0][0x800] ;  /* 0x00020000ff157b82 */ /* 0x000ea20000000800 */
[-CC-:B----4-:R-:W-:Y:S02]  /*ddc0*/  SHF.R.U64 R13, R10, R20.reuse, R5.reuse ;  /* 0x000000140a0d7219 */ /* 0x190fe40000001205 */
[----:B------:R-:W-:-:S05]  /*ddd0*/  SHF.R.U32.HI R4, RZ, R20, R5 ;  /* 0x00000014ff047219 */ /* 0x000fca0000011605 */
[----:B------:R-:W4:Y:S01]  /*dde0*/  LDC R24, c[0x0][0x848] ;  /* 0x00021200ff187b82 */ /* 0x000f220000000800 */
[-CC-:B0-----:R-:W-:Y:S02]  /*ddf0*/  SHF.R.U64 R15, R13, R9.reuse, R4.reuse ;  /* 0x000000090d0f7219 */ /* 0x181fe40000001204 */
[-C--:B------:R-:W-:Y:S02]  /*de00*/  SHF.L.U32 R8, R8, R9.reuse, RZ ;  /* 0x0000000908087219 */ /* 0x080fe400000006ff */
[-C--:B------:R-:W-:Y:S01]  /*de10*/  SHF.R.U32.HI R5, RZ, R9.reuse, R4 ;  /* 0x00000009ff057219 */ /* 0x080fe20000011604 */
[----:B------:R-:W-:Y:S01]  /*de20*/  IMAD.MOV.U32 R4, RZ, RZ, R15 ;  /* 0x000000ffff047224 */ /* 0x000fe200078e000f */
[----:B------:R-:W-:Y:S01]  /*de30*/  SHF.L.U32 R20, R6, R9, RZ ;  /* 0x0000000906147219 */ /* 0x000fe200000006ff */
[----:B------:R-:W0:Y:S01]  /*de40*/  LDC R25, c[0x0][0x838] ;  /* 0x00020e00ff197b82 */ /* 0x000e220000000800 */
[----:B------:R-:W-:-:S07]  /*de50*/  LOP3.LUT R26, RZ, R8, RZ, 0x33, !PT ;  /* 0x00000008ff1a7212 */ /* 0x000fce00078e33ff */
[----:B------:R-:W0:Y:S01]  /*de60*/  LDC R27, c[0x0][0x810] ;  /* 0x00020400ff1b7b82 */ /* 0x000e220000000800 */
[----:B-1-3--:R-:W-:Y:S05]  /*de70*/  @!P0 BRA `(.L_x_302) ;  /* 0x0000000000288947 */ /* 0x00afea0003800000 */
[----:B------:R-:W1:Y:S02]  /*de80*/  LDC R4, c[0x0][0x84c] ;  /* 0x00021300ff047b82 */ /* 0x000e640000000800 */
[----:B-1----:R-:W-:-:S05]  /*de90*/  IADD3 R9, P0, R15, R4, RZ ;  /* 0x000000040f097210 */ /* 0x002fca0007f1e0ff */
        /* <DEDUP_REMOVED lines=8> */
.L_x_302:
[----:B------:R-:W-:Y:S01]  /*df20*/  ISETP.NE.AND P0, PT, R2, 0x1, PT ;  /* 0x000000010200780c */ /* 0x000fe20003f05270 */
[----:B--2---:R-:W-:Y:S01]  /*df30*/  VIADD R7, R21, 0xffffffff ;  /* 0xffffffff15077836 */ /* 0x004fe20000000000 */
[----:B----4-:R-:W-:Y:S01]  /*df40*/  SHF.R.U64 R5, R4, R24, R5 ;  /* 0x0000001804057219 */ /* 0x010fe20000001205 */
[----:B------:R-:W-:Y:S01]  /*df50*/  IMAD.MOV R12, RZ, RZ, -R12 ;  /* 0x000000ffff0c7224 */ /* 0x000fe200078e0a0c */
[----:B------:R-:W-:Y:S02]  /*df60*/  LOP3.LUT R4, R13, R26, RZ, 0xc0, !PT ;  /* 0x0000001a0d047212 */ /* 0x000fe400078ec0ff */
[----:B------:R-:W-:Y:S01]  /*df70*/  LOP3.LUT R10, R10, R7, RZ, 0xc0, !PT ;  /* 0x000000070a0a7212 */ /* 0x000fe200078ec0ff */
[----:B------:R-:W-:Y:S02]  /*df80*/  IMAD.MOV R6, RZ, RZ, -R5 ;  /* 0x000000ffff067224 */ /* 0x000fe400078e0a05 */
[----:B------:R-:W-:-:S04]  /*df90*/  IMAD R4, R20, R5, R4 ;  /* 0x0000000514047224 */ /* 0x000fc800078e0204 */
[----:B------:R-:W-:Y:S02]  /*dfa0*/  @P0 IMAD R31, R14, R12, R3 ;  /* 0x0000000c0e1f0224 */ /* 0x000fe400078e0203 */
[----:B0-----:R-:W-:Y:S02]  /*dfb0*/  IMAD R3, R6, R25, R15 ;  /* 0x0000001906037224 */ /* 0x001fe400078e020f */
[----:B------:R-:W-:Y:S02]  /*dfc0*/  IMAD R31, R4, R27, R31 ;  /* 0x0000001b041f7224 */ /* 0x000fe400078e021f */
[----:B------:R-:W-:Y:S02]  /*dfd0*/  IMAD R4, R3, R21, R10 ;  /* 0x0000001503047224 */ /* 0x000fe400078e020a */
[----:B------:R-:W-:-:S03]  /*dfe0*/  IMAD.MOV.U32 R6, RZ, RZ, 0x1 ;  /* 0x00000001ff067424 */ /* 0x000fc600078e00ff */
[----:B------:R-:W-:Y:S02]  /*dff0*/  SEL R30, R4, R31, !P0 ;  /* 0x0000001f041e7207 */ /* 0x000fe40004000000 */
[----:B------:R-:W-:-:S07]  /*e000*/  SEL R31, R31, R4, !P0 ;  /* 0x000000041f1f7207 */ /* 0x000fce0004000000 */
.L_x_300:
[----:B------:R-:W-:-:S08]  /*e010*/  NOP ;  /* 0x0000000000007918 */ /* 0x000fd00000000000 */
[----:B------:R-:W0:-:S00]  /*e020*/  USETMAXREG.DEALLOC.CTAPOOL 0x28 ;  /* 0x00000028000079c8 */ /* 0x000e0000080e0500 */
[----:B0-----:R-:W-:-:S13]  /*e030*/  ISETP.NE.AND P0, PT, R0, RZ, PT ;  /* 0x000000ff0000720c */ /* 0x001fda0003f05270 */
[----:B------:R-:W-:Y:S05]  /*e040*/  @P0 EXIT ;  /* 0x000000000000094d */ /* 0x000fea0003800000 */
[----:B------:R-:W-:Y:S01]  /*e050*/  LOP3.LUT P0, RZ, R6, 0xff, RZ, 0xc0, !PT ;  /* 0x000000ff06ff7812 */ /* 0x000fe2000780c0ff */
[----:B------:R-:W-:Y:S02]  /*e060*/  IMAD.MOV.U32 R27, RZ, RZ, 0x1 ;  /* 0x00000001ff1b7424 */ /* 0x000fe400078e00ff */
[----:B------:R-:W-:-:S10]  /*e070*/  IMAD.MOV.U32 R28, RZ, RZ, RZ ;  /* 0x000000ffff1c7224 */ /* 0x000fd400078e00ff */
[----:B------:R-:W-:Y:S05]  /*e080*/  @!P0 BRA `(.L_x_303) ;  /* 0x00000010000c8947 */ /* 0x000fea0003800000 */
[----:B------:R-:W0:Y:S01]  /*e090*/  LDC R0, c[0x0][0x28c] ;  /* 0x0000a300ff007b82 */ /* 0x000e220000000800 */
[----:B------:R-:W-:Y:S01]  /*e0a0*/  ULDC UR41, c[0x0][0x858] ;  /* 0x0002160000297ab9 */ /* 0x000fe20000000800 */
[----:B------:R-:W-:Y:S01]  /*e0b0*/  UMOV UR5, 0xffffffff ;  /* 0xffffffff00057882 */ /* 0x000fe20000000000 */
[----:B------:R-:W-:Y:S01]  /*e0c0*/  ULDC UR4, c[0x0][0xc] ;  /* 0x0000030000047ab9 */ /* 0x000fe20000000800 */
[----:B------:R-:W-:Y:S01]  /*e0d0*/  USHF.L.U32 UR42, UR5, UR41, URZ ;  /* 0x00000029052a7299 */ /* 0x000fe2000800063f */
[C---:B------:R-:W-:Y:S01]  /*e0e0*/  LOP3.LUT P1, RZ, R18.reuse, 0x7f, RZ, 0xc0, !PT ;  /* 0x0000007f12ff7812 */ /* 0x040fe2000782c0ff */
[----:B------:R-:W-:Y:S01]  /*e0f0*/  UMOV UR6, 0x1 ;  /* 0x0000000100067882 */ /* 0x000fe20000000000 */
[----:B------:R-:W-:Y:S01]  /*e100*/  LOP3.LUT P0, RZ, R18, 0x1f, RZ, 0xc0, !PT ;  /* 0x0000001f12ff7812 */ /* 0x000fe2000780c0ff */
[----:B------:R-:W-:Y:S01]  /*e110*/  ULDC UR5, c[0x0][0x10] ;  /* 0x0000040000057ab9 */ /* 0x000fe20000000800 */
[----:B------:R-:W-:Y:S01]  /*e120*/  USHF.L.U32 UR41, UR6, UR41, URZ ;  /* 0x0000002906297299 */ /* 0x000fe2000800063f */
[----:B------:R-:W-:Y:S01]  /*e130*/  BSSY B6, `(.L_x_303) ;  /* 0x00000f8000067945 */ /* 0x000fe20003800000 */
[----:B------:R-:W-:Y:S01]  /*e140*/  UIMAD.WIDE.U32 UR4, UR4, UR5, URZ ;  /* 0x00000005040472a5 */ /* 0x000fe2000f8e003f */
[----:B------:R-:W-:Y:S01]  /*e150*/  PLOP3.LUT P0, PT, P0, P1, PT, 0x8a, 0x0 ;  /* 0x000000000000781c */ /* 0x000fe20000703172 */
[----:B------:R-:W-:Y:S01]  /*e160*/  ULDC UR6, c[0x0][0x14] ;  /* 0x0000050000067ab9 */ /* 0x000fe20000000800 */
[----:B------:R-:W-:Y:S01]  /*e170*/  P2R R4, PR, RZ, 0x2 ;  /* 0x00000002ff047803 */ /* 0x000fe20000000000 */
[----:B------:R-:W-:Y:S01]  /*e180*/  UIMAD.WIDE.U32 UR38, UR4, UR6, URZ ;  /* 0x00000006042672a5 */ /* 0x000fe2000f8e003f */
[----:B------:R-:W-:Y:S01]  /*e190*/  IMAD.MOV.U32 R24, RZ, RZ, 0x1 ;  /* 0x00000001ff187424 */ /* 0x000fe200078e00ff */
[----:B------:R-:W-:Y:S01]  /*e1a0*/  UIMAD UR43, UR5, UR6, URZ ;  /* 0x00000006052b72a4 */ /* 0x000fe2000f8e023f */
[----:B------:R-:W-:Y:S01]  /*e1b0*/  LOP3.LUT R26, R19, 0x2, RZ, 0xfc, !PT ;  /* 0x00000002131a7812 */ /* 0x000fe200078efcff */
[----:B------:R-:W-:Y:S01]  /*e1c0*/  IMAD.MOV.U32 R28, RZ, RZ, RZ ;  /* 0x000000ffff1c7224 */ /* 0x000fe200078e00ff */
[----:B------:R-:W-:Y:S01]  /*e1d0*/  P2R R32, PR, RZ, 0x1 ;  /* 0x00000001ff207803 */ /* 0x000fe20000000000 */
[----:B------:R-:W-:Y:S01]  /*e1e0*/  IMAD.MOV.U32 R27, RZ, RZ, 0x1 ;  /* 0x00000001ff1b7424 */ /* 0x000fe200078e00ff */
[----:B------:R-:W-:Y:S01]  /*e1f0*/  ULDC UR40, c[0x0][0x800] ;  /* 0x0002000000287ab9 */ /* 0x000fe20000000800 */
[----:B------:R-:W-:Y:S01]  /*e200*/  ULOP3.LUT UR42, URZ, UR42, URZ, 0x33, !UPT ;  /* 0x0000002a3f2a7292 */ /* 0x000fe2000f8e333f */
[----:B0-----:R-:W-:Y:S01]  /*e210*/  VIADD R0, R0, 0x7f ;  /* 0x0000007f00007836 */ /* 0x001fe20000000000 */
[----:B------:R-:W-:-:S02]  /*e220*/  UIADD3 UR40, UR40, -0x1, URZ ;  /* 0xffffffff28287890 */ /* 0x000fc4000fffe03f */
[----:B------:R-:W-:Y:S02]  /*e230*/  UIADD3 UR43, UR39, UR43, URZ ;  /* 0x0000002b272b7290 */ /* 0x000fe4000fffe03f */
[----:B------:R-:W-:Y:S01]  /*e240*/  SHF.R.S32.HI R3, RZ, 0x1f, R0 ;  /* 0x0000001fff037819 */ /* 0x000fe20000011400 */
[----:B------:R-:W-:-:S03]  /*e250*/  ULDC.64 UR36, c[0x0][0x198] ;  /* 0x0000660000247ab9 */ /* 0x000fc60000000a00 */
[----:B------:R-:W-:-:S04]  /*e260*/  LEA.HI R3, R3, R0, RZ, 0x7 ;  /* 0x0000000003037211 */ /* 0x000fc800078f38ff */
[----:B------:R-:W-:-:S05]  /*e270*/  SHF.R.S32.HI R25, RZ, 0x7, R3 ;  /* 0x00000007ff197819 */ /* 0x000fca0000011403 */
[----:B------:R-:W-:-:S07]  /*e280*/  VIADD R23, R25, 0x1 ;  /* 0x0000000119177836 */ /* 0x000fce0000000000 */
.L_x_320:
[----:B------:R-:W0:Y:S01]  /*e290*/  S2R R3, SR_CgaCtaId ;  /* 0x0000000000037919 */ /* 0x000e220000008800 */
[----:B------:R-:W-:-:S04]  /*e2a0*/  MOV R22, 0x400 ;  /* 0x0000040000167802 */ /* 0x000fc80000000f00 */
[----:B0-----:R-:W-:-:S05]  /*e2b0*/  LEA R22, R3, R22, 0x18 ;  /* 0x0000001603167211 */ /* 0x001fca00078ec0ff */
[----:B------:R-:W-:-:S05]  /*e2c0*/  VIADD R0, R22, 0x800 ;  /* 0x0000080016007836 */ /* 0x000fca0000000000 */
[----:B------:R-:W-:-:S13]  /*e2d0*/  LOP3.LUT P0, RZ, R0, 0x3ff, RZ, 0xc0, !PT ;  /* 0x000003ff00ff7812 */ /* 0x000fda000780c0ff */
[----:B------:R-:W-:Y:S05]  /*e2e0*/  @!P0 BRA `(.L_x_304) ;  /* 0x0000000000408947 */ /* 0x000fea0003800000 */
[----:B------:R-:W-:Y:S01]  /*e2f0*/  MOV R14, 0x0 ;  /* 0x00000000000e7802 */ /* 0x000fe20000000f00 */
[----:B------:R-:W-:Y:S01]  /*e300*/  ULDC.64 UR4, c[0x4][0x70] ;  /* 0x01001c0000047ab9 */ /* 0x000fe20000000a00 */
[----:B------:R-:W-:Y:S01]  /*e310*/  ULDC.64 UR6, c[0x4][0x8] ;  /* 0x0100020000067ab9 */ /* 0x000fe20000000a00 */
[----:B------:R-:W-:Y:S02]  /*e320*/  IMAD.U32 R4, RZ, RZ, UR4 ;  /* 0x00000004ff047e24 */ /* 0x000fe4000f8e00ff */
[----:B------:R-:W-:Y:S01]  /*e330*/  IMAD.U32 R5, RZ, RZ, UR5 ;  /* 0x00000005ff057e24 */ /* 0x000fe2000f8e00ff */
[----:B------:R-:W0:Y:S01]  /*e340*/  LDC.64 R14, c[0x4][R14] ;  /* 0x010000000e0e7b82 */ /* 0x000e220000000a00 */
[----:B------:R-:W-:Y:S01]  /*e350*/  ULDC.64 UR4, c[0x4][0x78] ;  /* 0x01001e0000047ab9 */ /* 0x000fe20000000a00 */
[----:B------:R-:W-:Y:S02]  /*e360*/  IMAD.U32 R10, RZ, RZ, UR6 ;  /* 0x00000006ff0a7e24 */ /* 0x000fe4000f8e00ff */
[----:B------:R-:W-:-:S02]  /*e370*/  IMAD.U32 R6, RZ, RZ, UR4 ;  /* 0x00000004ff067e24 */ /* 0x000fc4000f8e00ff */
[----:B------:R-:W-:Y:S02]  /*e380*/  IMAD.U32 R7, RZ, RZ, UR5 ;  /* 0x00000005ff077e24 */ /* 0x000fe4000f8e00ff */
[----:B------:R-:W-:Y:S02]  /*e390*/  IMAD.U32 R11, RZ, RZ, UR7 ;  /* 0x00000007ff0b7e24 */ /* 0x000fe4000f8e00ff */
[----:B------:R-:W-:Y:S02]  /*e3a0*/  IMAD.MOV.U32 R8, RZ, RZ, 0x70 ;  /* 0x00000070ff087424 */ /* 0x000fe400078e00ff */
[----:B------:R-:W-:Y:S02]  /*e3b0*/  IMAD.MOV.U32 R12, RZ, RZ, 0x1 ;  /* 0x00000001ff0c7424 */ /* 0x000fe400078e00ff */
[----:B------:R-:W-:-:S07]  /*e3c0*/  IMAD.MOV.U32 R13, RZ, RZ, RZ ;  /* 0x000000ffff0d7224 */ /* 0x000fce00078e00ff */
[----:B------:R-:W-:-:S07]  /*e3d0*/  LEPC R20, `(.L_x_304) ;  /* 0x000000001014794e */ /* 0x000fce0000000000 */
[----:B0-----:R-:W-:Y:S05]  /*e3e0*/  CALL.ABS.NOINC R14 ;  /* 0x000000000e007343 */ /* 0x001fea0003c00000 */
.L_x_304:
        /* <DEDUP_REMOVED lines=19> */
.L_x_305:
[----:B------:R-:W0:Y:S02]  /*e520*/  LDC R0, c[0x0][0x28c] ;  /* 0x0000a300ff007b82 */ /* 0x000e240000000800 */
[----:B0-----:R-:W-:-:S13]  /*e530*/  ISETP.GE.AND P0, PT, R0, 0x1, PT ;  /* 0x000000010000780c */ /* 0x001fda0003f06270 */
[----:B------:R-:W-:Y:S05]  /*e540*/  @!P0 BRA `(.L_x_306) ;  /* 0x00000004001c8947 */ /* 0x000fea0003800000 */
[----:B------:R-:W-:Y:S01]  /*e550*/  BSSY B0, `(.L_x_306) ;  /* 0x0000046000007945 */ /* 0x000fe20003800000 */
[----:B------:R-:W-:Y:S02]  /*e560*/  IMAD.SHL.U32 R30, R30, 0x100, RZ ;  /* 0x000001001e1e7824 */ /* 0x000fe400078e00ff */
[----:B------:R-:W-:Y:S02]  /*e570*/  IMAD.SHL.U32 R31, R31, 0x80, RZ ;  /* 0x000000801f1f7824 */ /* 0x000fe400078e00ff */
[----:B------:R-:W-:Y:S02]  /*e580*/  IMAD.MOV.U32 R8, RZ, RZ, RZ ;  /* 0x000000ffff087224 */ /* 0x000fe400078e00ff */
[----:B------:R-:W-:Y:S02]  /*e590*/  IMAD.MOV.U32 R0, RZ, RZ, R23 ;  /* 0x000000ffff007224 */ /* 0x000fe400078e0017 */
[----:B------:R-:W-:Y:S02]  /*e5a0*/  IMAD.MOV.U32 R3, RZ, RZ, R27 ;  /* 0x000000ffff037224 */ /* 0x000fe400078e001b */
[----:B------:R-:W-:-:S07]  /*e5b0*/  IMAD.MOV.U32 R5, RZ, RZ, R28 ;  /* 0x000000ffff057224 */ /* 0x000fce00078e001c */
.L_x_315:
[----:B------:R-:W-:Y:S01]  /*e5c0*/  IMAD R7, R5, 0x8, R22 ;  /* 0x0000000805077824 */ /* 0x000fe200078e0216 */
[----:B------:R-:W-:Y:S01]  /*e5d0*/  SHF.L.U32 R4, R3, 0x1f, RZ ;  /* 0x0000001f03047819 */ /* 0x000fe200000006ff */
[----:B------:R-:W-:Y:S01]  /*e5e0*/  BSSY B1, `(.L_x_307) ;  /* 0x0000005000017945 */ /* 0x000fe20003800000 */
[----:B------:R-:W-:Y:S02]  /*e5f0*/  LOP3.LUT P1, RZ, R18, 0x7f, RZ, 0xc0, !PT ;  /* 0x0000007f12ff7812 */ /* 0x000fe4000782c0ff */
[----:B------:R-:W0:Y:S11]  /*e600*/  SYNCS.PHASECHK.TRANS64.TRYWAIT P0, [R7+URZ+0x10], R4 ;  /* 0x00001004070075a7 */ /* 0x000e36000800017f */
[----:B------:R-:W1:Y:S01]  /*e610*/  @!P1 LDC R6, c[0x0][0x70c] ;  /* 0x0001c300ff069b82 */ /* 0x000e620000000800 */
[----:B0-----:R-:W-:Y:S05]  /*e620*/  @!P0 BRA `(.L_x_308) ;  /* 0x0000000c00748947 */ /* 0x001fea0003800000 */
.L_x_329:
[----:B------:R-:W-:Y:S05]  /*e630*/  BSYNC B1 ;  /* 0x0000000000017941 */ /* 0x000fea0003800000 */
.L_x_307:
[----:B------:R-:W-:Y:S02]  /*e640*/  LOP3.LUT P0, RZ, R18, 0x7f, RZ, 0xc0, !PT ;  /* 0x0000007f12ff7812 */ /* 0x000fe4000780c0ff */
[----:B0-----:R-:W-:-:S11]  /*e650*/  PRMT R4, R26, 0x9910, RZ ;  /* 0x000099101a047816 */ /* 0x001fd600000000ff */
[----:B-1----:R0:W-:Y:S01]  /*e660*/  @!P0 SYNCS.ARRIVE.TRANS64 RZ, [R7+URZ], R6 ;  /* 0x0000000607ff89a7 */ /* 0x0021e2000800003f */
[----:B------:R-:W-:-:S13]  /*e670*/  ISETP.NE.AND P0, PT, R4, 0x2, PT ;  /* 0x000000020400780c */ /* 0x000fda0003f05270 */
[----:B0-----:R-:W-:Y:S05]  /*e680*/  @P0 BRA `(.L_x_309) ;  /* 0x0000000000040947 */ /* 0x001fea0003800000 */
[----:B------:R-:W-:Y:S01]  /*e690*/  BPT.TRAP 0x1 ;  /* 0x000000040000795c */ /* 0x000fe20000300000 */
.L_x_309:
[----:B------:R-:W-:Y:S01]  /*e6a0*/  ISETP.NE.AND P0, PT, R32, RZ, PT ;  /* 0x000000ff2000720c */ /* 0x000fe20003f05270 */
[----:B------:R-:W-:-:S12]  /*e6b0*/  BSSY B1, `(.L_x_310) ;  /* 0x0000003000017945 */ /* 0x000fd80003800000 */
[----:B------:R-:W-:Y:S05]  /*e6c0*/  @P0 BRA `(.L_x_311) ;  /* 0x0000000000040947 */ /* 0x000fea0003800000 */
[----:B------:R-:W-:Y:S01]  /*e6d0*/  BPT.TRAP 0x1 ;  /* 0x000000040000795c */ /* 0x000fe20000300000 */
.L_x_311:
[----:B------:R-:W-:Y:S05]  /*e6e0*/  BSYNC B1 ;  /* 0x0000000000017941 */ /* 0x000fea0003800000 */
.L_x_310:
[----:B------:R-:W-:-:S03]  /*e6f0*/  UMOV UR4, 0xffffffff ;  /* 0xffffffff00047882 */ /* 0x000fc60000000000 */
[----:B------:R-:W-:Y:S05]  /*e700*/  BRA.DIV UR4, `(.L_x_312) ;  /* 0x0000000e04507947 */ /* 0x000fea000b800000 */
[----:B------:R-:W-:-:S13]  /*e710*/  ELECT P6, URZ, PT ;  /* 0x00000000003f782f */ /* 0x000fda00038c0000 */
.L_x_332:
[----:B------:R-:W-:Y:S04]  /*e720*/  BSSY B1, `(.L_x_313) ;  /* 0x000001f000017945 */ /* 0x000fe80003800000 */
[----:B------:R-:W-:Y:S05]  /*e730*/  @!P6 BRA `(.L_x_314) ;  /* 0x000000000074e947 */ /* 0x000fea0003800000 */
[C-C-:B------:R-:W-:Y:S01]  /*e740*/  IMAD R4, R5.reuse, 0x4000, R22.reuse ;  /* 0x0000400005047824 */ /* 0x140fe200078e0216 */
[----:B------:R-:W-:Y:S01]  /*e750*/  R2UR UR26, R8 ;  /* 0x00000000081a72ca */ /* 0x000fe200000e0000 */
[----:B------:R-:W-:Y:S01]  /*e760*/  IMAD R6, R5, 0x10000, R22 ;  /* 0x0001000005067824 */ /* 0x000fe200078e0216 */
[----:B------:R-:W-:Y:S01]  /*e770*/  R2UR UR25, R7 ;  /* 0x00000000071972ca */ /* 0x000fe200000e0000 */
[----:B------:R-:W-:Y:S01]  /*e780*/  UIADD3 UR4, UP0, UR36, 0xf0, URZ ;  /* 0x000000f024047890 */ /* 0x000fe2000ff1e03f */
[----:B------:R-:W-:Y:S01]  /*e790*/  R2UR UR24, R4 ;  /* 0x00000000041872ca */ /* 0x000fe200000e0000 */
[----:B------:R-:W-:Y:S01]  /*e7a0*/  UIADD3 UR14, UP1, UR36, 0x1f0, URZ ;  /* 0x000001f0240e7890 */ /* 0x000fe2000ff3e03f */
[----:B------:R-:W-:Y:S01]  /*e7b0*/  R2UR UR8, R6 ;  /* 0x00000000060872ca */ /* 0x000fe200000e0000 */
[----:B------:R-:W-:Y:S01]  /*e7c0*/  UIADD3.X UR5, URZ, UR37, URZ, UP0, !UPT ;  /* 0x000000253f057290 */ /* 0x000fe200087fe43f */
[----:B------:R-:W-:Y:S01]  /*e7d0*/  R2UR UR28, R29 ;  /* 0x000000001d1c72ca */ /* 0x000fe200000e0000 */
[----:B------:R-:W-:Y:S01]  /*e7e0*/  UIADD3.X UR15, URZ, UR37, URZ, UP1, !UPT ;  /* 0x000000253f0f7290 */ /* 0x000fe20008ffe43f */
[----:B------:R-:W-:Y:S01]  /*e7f0*/  R2UR UR27, R31 ;  /* 0x000000001f1b72ca */ /* 0x000fe200000e0000 */
[----:B------:R-:W-:Y:S01]  /*e800*/  UMOV UR6, 0x0 ;  /* 0x0000000000067882 */ /* 0x000fe20000000000 */
[----:B------:R-:W-:Y:S01]  /*e810*/  R2UR UR19, R30 ;  /* 0x000000001e1372ca */ /* 0x000fe200000e0000 */
[----:B------:R-:W-:Y:S01]  /*e820*/  UIADD3 UR10, UR26, 0x40, URZ ;  /* 0x000000401a0a7890 */ /* 0x000fe2000fffe03f */
[----:B------:R-:W-:Y:S01]  /*e830*/  UMOV UR7, 0x10000000 ;  /* 0x1000000000077882 */ /* 0x000fe20000000000 */
[----:B------:R-:W-:-:S02]  /*e840*/  UMOV UR17, UR25 ;  /* 0x0000001900117c82 */ /* 0x000fc40008000000 */
[----:B------:R-:W-:Y:S02]  /*e850*/  UIADD3 UR24, UR24, 0x800, URZ ;  /* 0x0000080018187890 */ /* 0x000fe4000fffe03f */
[----:B------:R-:W-:Y:S02]  /*e860*/  UIADD3 UR16, UR8, 0x8800, URZ ;  /* 0x0000880008107890 */ /* 0x000fe4000fffe03f */
[----:B------:R-:W-:Y:S01]  /*e870*/  UIADD3 UR8, UR8, 0x10800, URZ ;  /* 0x0001080008087890 */ /* 0x000fe2000fffe03f */
[----:B------:R-:W-:Y:S01]  /*e880*/  UMOV UR18, UR26 ;  /* 0x0000001a00127c82 */ /* 0x000fe20008000000 */
[----:B------:R-:W-:Y:S01]  /*e890*/  UMOV UR20, UR28 ;  /* 0x0000001c00147c82 */ /* 0x000fe20008000000 */
[----:B------:R-:W-:Y:S02]  /*e8a0*/  UMOV UR9, UR25 ;  /* 0x0000001900097c82 */ /* 0x000fe40008000000 */
[----:B------:R0:W-:Y:S01]  /*e8b0*/  UTMALDG.3D [UR24], [UR4], desc[UR6] ;  /* 0x00000618040075b4 */ /* 0x0001e20008011000 */
[----:B------:R-:W-:Y:S01]  /*e8c0*/  UMOV UR12, UR28 ;  /* 0x0000001c000c7c82 */ /* 0x000fe20008000000 */
[----:B------:R-:W-:Y:S01]  /*e8d0*/  UMOV UR11, UR19 ;  /* 0x00000013000b7c82 */ /* 0x000fe20008000000 */
[----:B------:R0:W-:Y:S01]  /*e8e0*/  UTMALDG.3D [UR16], [UR14], desc[UR6] ;  /* 0x000006100e0075b4 */ /* 0x0001e20008011000 */
[----:B------:R0:W-:Y:S02]  /*e8f0*/  UTMALDG.3D [UR8], [UR14], desc[UR6] ;  /* 0x000006080e0075b4 */ /* 0x0001e40008011000 */
[----:B0-----:R-:W-:Y:S01]  /*e900*/  NOP ;  /* 0x0000000000007918 */ /* 0x001fe20000000000 */
.L_x_314:
[----:B------:R-:W-:Y:S05]  /*e910*/  BSYNC B1 ;  /* 0x0000000000017941 */ /* 0x000fea0003800000 */
.L_x_313:
[----:B------:R-:W-:Y:S02]  /*e920*/  VIADD R0, R0, 0xffffffff ;  /* 0xffffffff00007836 */ /* 0x000fe40000000000 */
[----:B------:R-:W-:Y:S02]  /*e930*/  VIADD R5, R5, 0x1 ;  /* 0x0000000105057836 */ /* 0x000fe40000000000 */
[----:B------:R-:W-:Y:S01]  /*e940*/  VIADD R8, R8, 0x80 ;  /* 0x0000008008087836 */ /* 0x000fe20000000000 */
[----:B------:R-:W-:Y:S02]  /*e950*/  ISETP.GT.AND P1, PT, R0, 0x1, PT ;  /* 0x000000010000780c */ /* 0x000fe40003f24270 */
[----:B------:R-:W-:-:S04]  /*e960*/  ISETP.NE.AND P0, PT, R5, 0x2, PT ;  /* 0x000000020500780c */ /* 0x000fc80003f05270 */
[----:B------:R-:W-:Y:S02]  /*e970*/  SEL R4, RZ, 0x1, P0 ;  /* 0x00000001ff047807 */ /* 0x000fe40000000000 */
[----:B------:R-:W-:Y:S02]  /*e980*/  SEL R5, R5, RZ, P0 ;  /* 0x000000ff05057207 */ /* 0x000fe40000000000 */
[----:B------:R-:W-:-:S03]  /*e990*/  LOP3.LUT R3, R3, R4, RZ, 0x3c, !PT ;  /* 0x0000000403037212 */ /* 0x000fc600078e3cff */
[----:B------:R-:W-:Y:S05]  /*e9a0*/  @P1 BRA `(.L_x_315) ;  /* 0xfffffffc00041947 */ /* 0x000fea000383ffff */
[----:B------:R-:W-:Y:S05]  /*e9b0*/  BSYNC B0 ;  /* 0x0000000000007941 */ /* 0x000fea0003800000 */
.L_x_306:
[----:B------:R-:W-:Y:S01]  /*e9c0*/  LOP3.LUT P0, RZ, R24, 0xff, RZ, 0xc0, !PT ;  /* 0x000000ff18ff7812 */ /* 0x000fe2000780c0ff */
[----:B------:R-:W-:Y:S01]  /*e9d0*/  IMAD.IADD R28, R25, 0x1, R28 ;  /* 0x00000001191c7824 */ /* 0x000fe200078e021c */
[----:B------:R-:W-:Y:S01]  /*e9e0*/  IADD3 R16, P2, R16, UR38, RZ ;  /* 0x0000002610107c10 */ /* 0x000fe2000ff5e0ff */
[----:B------:R-:W-:Y:S01]  /*e9f0*/  ULDC.64 UR4, c[0x0][0x850] ;  /* 0x0002140000047ab9 */ /* 0x000fe20000000a00 */
[----:B------:R-:W-:Y:S01]  /*ea00*/  BSSY B0, `(.L_x_316) ;  /* 0x0000068000007945 */ /* 0x000fe20003800000 */
[----:B------:R-:W-:Y:S01]  /*ea10*/  IMAD.MOV.U32 R31, RZ, RZ, -0x1 ;  /* 0xffffffffff1f7424 */ /* 0x000fe200078e00ff */
[----:B------:R-:W-:Y:S01]  /*ea20*/  SHF.R.U32.HI R0, RZ, 0x1, R28 ;  /* 0x00000001ff007819 */ /* 0x000fe2000001161c */
[----:B------:R-:W-:Y:S01]  /*ea30*/  IMAD.MOV.U32 R30, RZ, RZ, -0x1 ;  /* 0xffffffffff1e7424 */ /* 0x000fe200078e00ff */
[----:B------:R-:W-:Y:S01]  /*ea40*/  IADD3.X R17, R17, UR43, RZ, P2, !PT ;  /* 0x0000002b11117c10 */ /* 0x000fe200097fe4ff */
[----:B------:R-:W-:Y:S01]  /*ea50*/  IMAD.MOV.U32 R29, RZ, RZ, -0x1 ;  /* 0xffffffffff1d7424 */ /* 0x000fe200078e00ff */
[----:B------:R-:W-:-:S02]  /*ea60*/  LOP3.LUT R0, R0, 0x1, RZ, 0xc0, !PT ;  /* 0x0000000100007812 */ /* 0x000fc400078ec0ff */
[----:B------:R-:W-:Y:S01]  /*ea70*/  ISETP.GE.U32.AND P2, PT, R16, UR4, PT ;  /* 0x0000000410007c0c */ /* 0x000fe2000bf46070 */
[----:B------:R0:W-:Y:S01]  /*ea80*/  @P0 SYNCS.ARRIVE.TRANS64.A1T0 RZ, [R22+URZ+0x38], RZ ;  /* 0x000038ff16ff09a7 */ /* 0x0001e2000810003f */
[----:B------:R-:W-:Y:S02]  /*ea90*/  ISETP.GT.U32.AND P0, PT, R28, 0x1, PT ;  /* 0x000000011c00780c */ /* 0x000fe40003f04070 */
[----:B------:R-:W-:Y:S02]  /*eaa0*/  ISETP.NE.U32.AND P1, PT, R0, 0x1, PT ;  /* 0x000000010000780c */ /* 0x000fe40003f25070 */
[C---:B------:R-:W-:Y:S02]  /*eab0*/  ISETP.LT.U32.AND P0, PT, R25.reuse, 0x2, P0 ;  /* 0x000000021900780c */ /* 0x040fe40000701070 */
[----:B------:R-:W-:Y:S02]  /*eac0*/  ISETP.GT.U32.AND P1, PT, R25, 0x1, !P1 ;  /* 0x000000011900780c */ /* 0x000fe40004f24070 */
[----:B------:R-:W-:-:S02]  /*ead0*/  SEL R0, RZ, 0x1, !P0 ;  /* 0x00000001ff007807 */ /* 0x000fc40004000000 */
[----:B------:R-:W-:Y:S02]  /*eae0*/  ISETP.GE.U32.AND.EX P0, PT, R17, UR5, PT, P2 ;  /* 0x0000000511007c0c */ /* 0x000fe4000bf06120 */
[----:B------:R-:W-:Y:S02]  /*eaf0*/  SEL R3, RZ, 0x1, !P1 ;  /* 0x00000001ff037807 */ /* 0x000fe40004800000 */
[----:B------:R-:W-:Y:S02]  /*eb00*/  LOP3.LUT R28, R28, 0x1, RZ, 0xc0, !PT ;  /* 0x000000011c1c7812 */ /* 0x000fe400078ec0ff */
[--C-:B------:R-:W-:Y:S02]  /*eb10*/  LOP3.LUT R27, R3, R27, R0.reuse, 0x96, !PT ;  /* 0x0000001b031b7212 */ /* 0x100fe400078e9600 */
[----:B------:R-:W-:Y:S02]  /*eb20*/  PRMT R0, RZ, 0x7610, R0 ;  /* 0x00007610ff007816 */ /* 0x000fe40000000000 */
[----:B------:R-:W-:-:S03]  /*eb30*/  PRMT R24, RZ, 0x7610, R24 ;  /* 0x00007610ff187816 */ /* 0x000fc60000000018 */
[----:B0-----:R-:W-:Y:S05]  /*eb40*/  @P0 BRA `(.L_x_317) ;  /* 0x00000004004c0947 */ /* 0x001fea0003800000 */
[----:B------:R-:W-:Y:S01]  /*eb50*/  ULDC.64 UR4, c[0x0][0x828] ;  /* 0x00020a0000047ab9 */ /* 0x000fe20000000a00 */
[----:B------:R-:W0:Y:S01]  /*eb60*/  S2R R10, SR_CTAID.X ;  /* 0x00000000000a7919 */ /* 0x000e220000002500 */
[----:B------:R-:W-:Y:S01]  /*eb70*/  ISETP.NE.U32.AND P0, PT, RZ, UR4, PT ;  /* 0x00000004ff007c0c */ /* 0x000fe2000bf05070 */
[----:B------:R-:W-:Y:S01]  /*eb80*/  ULDC UR7, c[0x0][0x830] ;  /* 0x00020c0000077ab9 */ /* 0x000fe20000000800 */
[----:B------:R-:W-:Y:S01]  /*eb90*/  IMAD.MOV.U32 R4, RZ, RZ, R16 ;  /* 0x000000ffff047224 */ /* 0x000fe200078e0010 */
[----:B------:R-:W1:Y:S01]  /*eba0*/  S2R R0, SR_CTAID.Y ;  /* 0x0000000000007919 */ /* 0x000e620000002600 */
[----:B------:R-:W-:Y:S01]  /*ebb0*/  ISETP.NE.AND.EX P0, PT, RZ, UR5, PT, P0 ;  /* 0x00000005ff007c0c */ /* 0x000fe2000bf05300 */
[----:B------:R-:W-:-:S12]  /*ebc0*/  IMAD.MOV.U32 R5, RZ, RZ, R17 ;  /* 0x000000ffff057224 */ /* 0x000fd800078e0011 */
[----:B------:R-:W-:Y:S05]  /*ebd0*/  @!P0 BRA `(.L_x_318) ;  /* 0x0000000000288947 */ /* 0x000fea0003800000 */
[----:B------:R-:W-:Y:S02]  /*ebe0*/  ULDC UR6, c[0x0][0x834] ;  /* 0x00020d0000067ab9 */ /* 0x000fe40000000800 */
[----:B------:R-:W-:-:S05]  /*ebf0*/  IADD3 R9, P0, R16, UR6, RZ ;  /* 0x0000000610097c10 */ /* 0x000fca000ff1e0ff */
[----:B------:R-:W-:-:S04]  /*ec00*/  IMAD.X R3, RZ, RZ, R17, P0 ;  /* 0x000000ffff037224 */ /* 0x000fc800000e0611 */
[----:B------:R-:W-:-:S04]  /*ec10*/  IMAD.WIDE.U32 R6, R3, UR4, RZ ;  /* 0x0000000403067c25 */ /* 0x000fc8000f8e00ff */
[----:B------:R-:W-:-:S04]  /*ec20*/  IMAD.WIDE.U32 R6, P0, R9, UR5, R6 ;  /* 0x0000000509067c25 */ /* 0x000fc8000f800006 */
[----:B------:R-:W-:-:S04]  /*ec30*/  IMAD.WIDE.U32 R8, R9, UR4, RZ ;  /* 0x0000000409087c25 */ /* 0x000fc8000f8e00ff */
[----:B------:R-:W-:Y:S01]  /*ec40*/  IMAD.X R5, RZ, RZ, RZ, P0 ;  /* 0x000000ffff057224 */ /* 0x000fe200000e06ff */
[----:B------:R-:W-:Y:S01]  /*ec50*/  IADD3 RZ, P0, R9, R6, RZ ;  /* 0x0000000609ff7210 */ /* 0x000fe20007f1e0ff */
[----:B------:R-:W-:-:S04]  /*ec60*/  IMAD.MOV.U32 R4, RZ, RZ, R7 ;  /* 0x000000ffff047224 */ /* 0x000fc800078e0007 */
[----:B------:R-:W-:-:S08]  /*ec70*/  IMAD.WIDE.U32.X R4, R3, UR5, R4, P0 ;  /* 0x0000000503047c25 */ /* 0x000fd000080e0404 */
.L_x_318:
[--C-:B------:R-:W-:Y:S01]  /*ec80*/  SHF.R.U64 R29, R4, UR7, R5.reuse ;  /* 0x00000007041d7c19 */ /* 0x100fe20008001205 */
[----:B------:R-:W-:Y:S01]  /*ec90*/  ULDC.64 UR4, c[0x0][0x820] ;  /* 0x0002080000047ab9 */ /* 0x000fe20000000a00 */
[----:B------:R-:W-:Y:S01]  /*eca0*/  SHF.R.U32.HI R3, RZ, UR7, R5 ;  /* 0x00000007ff037c19 */ /* 0x000fe20008011605 */
[----:B------:R-:W2:Y:S01]  /*ecb0*/  LDC R15, c[0x0][0x144] ;  /* 0x00005100ff0f7b82 */ /* 0x000ea20000000800 */
[----:B------:R-:W-:Y:S01]  /*ecc0*/  IADD3 R6, P0, RZ, -R29, RZ ;  /* 0x8000001dff067210 */ /* 0x000fe20007f1e0ff */
[----:B------:R-:W-:Y:S01]  /*ecd0*/  ULDC.64 UR8, c[0x0][0x840] ;  /* 0x0002100000087ab9 */ /* 0x000fe20000000a00 */
[----:B0-----:R-:W-:Y:S01]  /*ece0*/  I2FP.F32.U32 R7, R10 ;  /* 0x0000000a00077245 */ /* 0x001fe20000201000 */
[----:B------:R-:W-:Y:S02]  /*ecf0*/  ULDC UR6, c[0x0][0x808] ;  /* 0x0002020000067ab9 */ /* 0x000fe40000000800 */
[----:B------:R-:W-:Y:S01]  /*ed00*/  IMAD.X R3, RZ, RZ, ~R3, P0 ;  /* 0x000000ffff037224 */ /* 0x000fe200000e0e03 */
[----:B------:R-:W-:Y:S01]  /*ed10*/  ISETP.NE.U32.AND P0, PT, RZ, UR8, PT ;  /* 0x00000008ff007c0c */ /* 0x000fe2000bf05070 */
[----:B------:R-:W-:Y:S01]  /*ed20*/  IMAD.WIDE.U32 R4, R6, UR4, R16 ;  /* 0x0000000406047c25 */ /* 0x000fe2000f8e0010 */
[----:B------:R-:W0:Y:S02]  /*ed30*/  LDC R9, c[0x0][0x148] ;  /* 0x00005200ff097b82 */ /* 0x000e240000000800 */
[----:B------:R-:W-:Y:S01]  /*ed40*/  ISETP.NE.AND.EX P0, PT, RZ, UR9, PT, P0 ;  /* 0x00000009ff007c0c */ /* 0x000fe2000bf05300 */
[----:B------:R-:W-:Y:S01]  /*ed50*/  IMAD R3, R3, UR4, RZ ;  /* 0x0000000403037c24 */ /* 0x000fe2000f8e02ff */
[----:B------:R-:W-:-:S02]  /*ed60*/  ULDC UR4, c[0x0][0x150] ;  /* 0x0000540000047ab9 */ /* 0x000fc40000000800 */
[----:B------:R-:W-:Y:S01]  /*ed70*/  FMUL R7, R7, UR4 ;  /* 0x0000000407077c20 */ /* 0x000fe20008400000 */
[----:B------:R-:W-:Y:S01]  /*ed80*/  IMAD R3, R6, UR5, R3 ;  /* 0x0000000506037c24 */ /* 0x000fe2000f8e0203 */
[----:B------:R-:W-:Y:S01]  /*ed90*/  ULDC UR4, c[0x0][0x818] ;  /* 0x0002060000047ab9 */ /* 0x000fe20000000800 */
[----:B------:R-:W-:Y:S02]  /*eda0*/  ULDC UR5, c[0x0][0x154] ;  /* 0x0000550000057ab9 */ /* 0x000fe40000000800 */
[----:B------:R-:W-:Y:S01]  /*edb0*/  IMAD.IADD R5, R5, 0x1, R3 ;  /* 0x0000000105057824 */ /* 0x000fe200078e0203 */
[----:B------:R-:W3:Y:S04]  /*edc0*/  F2I.U32.TRUNC.NTZ R7, R7 ;  /* 0x0000000700077305 */ /* 0x000ee8000020f000 */
[----:B------:R-:W-:-:S02]  /*edd0*/  SHF.R.U64 R3, R4, UR4, R5 ;  /* 0x0000000404037c19 */ /* 0x000fc40008001205 */
[----:B-1----:R-:W-:-:S05]  /*ede0*/  I2FP.F32.U32 R4, R0 ;  /* 0x0000000000047245 */ /* 0x002fca0000201000 */
[----:B------:R-:W-:Y:S01]  /*edf0*/  FMUL R12, R4, UR5 ;  /* 0x00000005040c7c20 */ /* 0x000fe20008400000 */
[----:B------:R-:W-:Y:S01]  /*ee00*/  SHF.R.U32.HI R4, RZ, UR4, R5 ;  /* 0x00000004ff047c19 */ /* 0x000fe20008011605 */
[----:B------:R-:W-:Y:S01]  /*ee10*/  ULDC UR4, c[0x0][0x858] ;  /* 0x0002160000047ab9 */ /* 0x000fe20000000800 */
[----:B---3--:R-:W-:Y:S02]  /*ee20*/  IMAD.MOV R7, RZ, RZ, -R7 ;  /* 0x000000ffff077224 */ /* 0x008fe400078e0a07 */
[--C-:B------:R-:W-:Y:S01]  /*ee30*/  SHF.R.U64 R11, R3, UR6, R4.reuse ;  /* 0x00000006030b7c19 */ /* 0x100fe20008001204 */
[----:B------:R-:W1:Y:S01]  /*ee40*/  F2I.U32.TRUNC.NTZ R12, R12 ;  /* 0x0000000c000c7305 */ /* 0x000e62000020f000 */
[----:B------:R-:W-:Y:S01]  /*ee50*/  SHF.R.U32.HI R4, RZ, UR6, R4 ;  /* 0x00000006ff047c19 */ /* 0x000fe20008011604 */
[----:B--2---:R-:W-:-:S03]  /*ee60*/  IMAD R10, R15, R7, R10 ;  /* 0x000000070f0a7224 */ /* 0x004fc600078e020a */
[--C-:B------:R-:W-:Y:S02]  /*ee70*/  SHF.R.U64 R8, R11, UR4, R4.reuse ;  /* 0x000000040b087c19 */ /* 0x100fe40008001204 */
[----:B------:R-:W-:-:S03]  /*ee80*/  SHF.R.U32.HI R13, RZ, UR4, R4 ;  /* 0x00000004ff0d7c19 */ /* 0x000fc60008011604 */
[----:B------:R-:W-:Y:S02]  /*ee90*/  IMAD.MOV.U32 R4, RZ, RZ, R8 ;  /* 0x000000ffff047224 */ /* 0x000fe400078e0008 */
[----:B------:R-:W-:Y:S01]  /*eea0*/  IMAD.MOV.U32 R5, RZ, RZ, R13 ;  /* 0x000000ffff057224 */ /* 0x000fe200078e000d */
[----:B01----:R-:W-:Y:S06]  /*eeb0*/  @!P0 BRA `(.L_x_319) ;  /* 0x0000000000288947 */ /* 0x003fec0003800000 */
[----:B------:R-:W-:Y:S02]  /*eec0*/  ULDC UR4, c[0x0][0x84c] ;  /* 0x0002130000047ab9 */ /* 0x000fe40000000800 */
[----:B------:R-:W-:-:S05]  /*eed0*/  IADD3 R5, P0, R8, UR4, RZ ;  /* 0x0000000408057c10 */ /* 0x000fca000ff1e0ff */
[----:B------:R-:W-:-:S04]  /*eee0*/  IMAD.X R13, RZ, RZ, R13, P0 ;  /* 0x000000ffff0d7224 */ /* 0x000fc800000e060d */
[----:B------:R-:W-:-:S04]  /*eef0*/  IMAD.WIDE.U32 R6, R13, UR8, RZ ;  /* 0x000000080d067c25 */ /* 0x000fc8000f8e00ff */
[----:B------:R-:W-:-:S04]  /*ef00*/  IMAD.WIDE.U32 R6, P0, R5, UR9, R6 ;  /* 0x0000000905067c25 */ /* 0x000fc8000f800006 */
[----:B------:R-:W-:-:S04]  /*ef10*/  IMAD.WIDE.U32 R4, R5, UR8, RZ ;  /* 0x0000000805047c25 */ /* 0x000fc8000f8e00ff */
[----:B------:R-:W-:Y:S01]  /*ef20*/  IMAD.MOV.U32 R4, RZ, RZ, R7 ;  /* 0x000000ffff047224 */ /* 0x000fe200078e0007 */
[----:B------:R-:W-:Y:S01]  /*ef30*/  IADD3 RZ, P1, R5, R6, RZ ;  /* 0x0000000605ff7210 */ /* 0x000fe20007f3e0ff */
[----:B------:R-:W-:-:S04]  /*ef40*/  IMAD.X R5, RZ, RZ, RZ, P0 ;  /* 0x000000ffff057224 */ /* 0x000fc800000e06ff */
[----:B------:R-:W-:-:S08]  /*ef50*/  IMAD.WIDE.U32.X R4, R13, UR9, R4, P1 ;  /* 0x000000090d047c25 */ /* 0x000fd000088e0404 */
.L_x_319:
[----:B------:R-:W-:Y:S01]  /*ef60*/  ISETP.NE.AND P0, PT, R2, 0x1, PT ;  /* 0x000000010200780c */ /* 0x000fe20003f05270 */
[----:B------:R-:W-:Y:S01]  /*ef70*/  ULDC UR4, c[0x0][0x848] ;  /* 0x0002120000047ab9 */ /* 0x000fe20000000800 */
[----:B------:R-:W-:Y:S01]  /*ef80*/  LOP3.LUT R11, R11, UR42, RZ, 0xc0, !PT ;  /* 0x0000002a0b0b7c12 */ /* 0x000fe2000f8ec0ff */
[----:B------:R-:W-:Y:S01]  /*ef90*/  IMAD.MOV R12, RZ, RZ, -R12 ;  /* 0x000000ffff0c7224 */ /* 0x000fe200078e0a0c */
[----:B------:R-:W-:Y:S01]  /*efa0*/  SHF.R.U64 R4, R4, UR4, R5 ;  /* 0x0000000404047c19 */ /* 0x000fe20008001205 */
[----:B------:R-:W-:Y:S01]  /*efb0*/  ULDC UR4, c[0x0][0x838] ;  /* 0x00020e0000047ab9 */ /* 0x000fe20000000800 */
[----:B------:R-:W-:Y:S01]  /*efc0*/  LOP3.LUT R31, R3, UR40, RZ, 0xc0, !PT ;  /* 0x00000028031f7c12 */ /* 0x000fe2000f8ec0ff */
[----:B------:R-:W-:Y:S02]  /*efd0*/  ULDC UR5, c[0x0][0x810] ;  /* 0x0002040000057ab9 */ /* 0x000fe40000000800 */
[----:B------:R-:W-:Y:S02]  /*efe0*/  IMAD.MOV R5, RZ, RZ, -R4 ;  /* 0x000000ffff057224 */ /* 0x000fe400078e0a04 */
[----:B------:R-:W-:-:S02]  /*eff0*/  IMAD R11, R4, UR41, R11 ;  /* 0x00000029040b7c24 */ /* 0x000fc4000f8e020b */
[----:B------:R-:W-:Y:S02]  /*f000*/  @P0 IMAD R10, R9, R12, R0 ;  /* 0x0000000c090a0224 */ /* 0x000fe400078e0200 */
[----:B------:R-:W-:Y:S01]  /*f010*/  IMAD R8, R5, UR4, R8 ;  /* 0x0000000405087c24 */ /* 0x000fe2000f8e0208 */
[----:B------:R-:W-:Y:S01]  /*f020*/  ULDC UR4, c[0x0][0x800] ;  /* 0x0002000000047ab9 */ /* 0x000fe20000000800 */
[----:B------:R-:W-:Y:S02]  /*f030*/  IMAD R10, R11, UR5, R10 ;  /* 0x000000050b0a7c24 */ /* 0x000fe4000f8e020a */
[----:B------:R-:W-:Y:S02]  /*f040*/  IMAD R31, R8, UR4, R31 ;  /* 0x00000004081f7c24 */ /* 0x000fe4000f8e021f */
[----:B------:R-:W-:-:S03]  /*f050*/  IMAD.MOV.U32 R0, RZ, RZ, 0x1 ;  /* 0x00000001ff007424 */ /* 0x000fc600078e00ff */
[----:B------:R-:W-:Y:S02]  /*f060*/  SEL R30, R31, R10, !P0 ;  /* 0x0000000a1f1e7207 */ /* 0x000fe40004000000 */
[----:B------:R-:W-:-:S07]  /*f070*/  SEL R31, R10, R31, !P0 ;  /* 0x0000001f0a1f7207 */ /* 0x000fce0004000000 */
.L_x_317:
[----:B------:R-:W-:Y:S05]  /*f080*/  BSYNC B0 ;  /* 0x0000000000007941 */ /* 0x000fea0003800000 */
.L_x_316:
[----:B------:R-:W-:-:S13]  /*f090*/  LOP3.LUT P0, RZ, R0, 0xff, RZ, 0xc0, !PT ;  /* 0x000000ff00ff7812 */ /* 0x000fda000780c0ff */
[----:B------:R-:W-:Y:S05]  /*f0a0*/  @P0 BRA `(.L_x_320) ;  /* 0xfffffff000780947 */ /* 0x000fea000383ffff */
[----:B------:R-:W-:Y:S05]  /*f0b0*/  BSYNC B6 ;  /* 0x0000000000067941 */ /* 0x000fea0003800000 */
.L_x_303:
[----:B------:R-:W-:-:S03]  /*f0c0*/  UMOV UR4, 0xffffffff ;  /* 0xffffffff00047882 */ /* 0x000fc60000000000 */
[----:B------:R-:W-:Y:S05]  /*f0d0*/  BRA.DIV UR4, `(.L_x_321) ;  /* 0x0000000204fc7947 */ /* 0x000fea000b800000 */
[----:B------:R-:W-:-:S13]  /*f0e0*/  ELECT P6, URZ, PT ;  /* 0x00000000003f782f */ /* 0x000fda00038c0000 */
.L_x_335:
[----:B------:R-:W-:Y:S04]  /*f0f0*/  BSSY B0, `(.L_x_322) ;  /* 0x0000019000007945 */ /* 0x000fe80003800000 */
[----:B------:R-:W-:Y:S05]  /*f100*/  @!P6 BRA `(.L_x_323) ;  /* 0x00000000005ce947 */ /* 0x000fea0003800000 */
[----:B------:R-:W-:-:S04]  /*f110*/  LOP3.LUT R19, R19, 0x2, RZ, 0xfc, !PT ;  /* 0x0000000213137812 */ /* 0x000fc800078efcff */
[----:B------:R-:W-:-:S13]  /*f120*/  ISETP.NE.AND P0, PT, R19, 0x3, PT ;  /* 0x000000031300780c */ /* 0x000fda0003f05270 */
[----:B------:R-:W-:Y:S05]  /*f130*/  @!P0 BRA `(.L_x_324) ;  /* 0x0000000000048947 */ /* 0x000fea0003800000 */
[----:B------:R-:W-:Y:S01]  /*f140*/  BPT.TRAP 0x1 ;  /* 0x000000040000795c */ /* 0x000fe20000300000 */
.L_x_324:
[----:B------:R-:W0:Y:S01]  /*f150*/  S2R R3, SR_CgaCtaId ;  /* 0x0000000000037919 */ /* 0x000e220000008800 */
[----:B------:R-:W-:Y:S02]  /*f160*/  MOV R0, 0x400 ;  /* 0x0000040000007802 */ /* 0x000fe40000000f00 */
[----:B------:R-:W-:Y:S02]  /*f170*/  SHF.L.U32 R2, R27, 0x1f, RZ ;  /* 0x0000001f1b027819 */ /* 0x000fe400000006ff */
[----:B0-----:R-:W-:-:S05]  /*f180*/  LEA R3, R3, R0, 0x18 ;  /* 0x0000000003037211 */ /* 0x001fca00078ec0ff */
[----:B------:R-:W-:-:S04]  /*f190*/  VIADD R3, R3, 0x10 ;  /* 0x0000001003037836 */ /* 0x000fc80000000000 */
[C---:B------:R-:W-:Y:S02]  /*f1a0*/  IMAD R5, R28.reuse, 0x8, R3 ;  /* 0x000000081c057824 */ /* 0x040fe400078e0203 */
[----:B------:R-:W-:Y:S02]  /*f1b0*/  VIADD R28, R28, 0x1 ;  /* 0x000000011c1c7836 */ /* 0x000fe40000000000 */
[----:B------:R-:W0:Y:S03]  /*f1c0*/  SYNCS.PHASECHK.TRANS64.TRYWAIT P0, [R5+URZ], R2 ;  /* 0x00000002050075a7 */ /* 0x000e26000800017f */
[----:B------:R-:W-:-:S04]  /*f1d0*/  ISETP.NE.AND P1, PT, R28, 0x2, PT ;  /* 0x000000021c00780c */ /* 0x000fc80003f25270 */
[----:B------:R-:W-:Y:S02]  /*f1e0*/  SEL R0, RZ, 0x1, P1 ;  /* 0x00000001ff007807 */ /* 0x000fe40000800000 */
[----:B------:R-:W-:Y:S02]  /*f1f0*/  SEL R28, R28, RZ, P1 ;  /* 0x000000ff1c1c7207 */ /* 0x000fe40000800000 */
[----:B------:R-:W-:Y:S01]  /*f200*/  LOP3.LUT R0, R27, R0, RZ, 0x3c, !PT ;  /* 0x000000001b007212 */ /* 0x000fe200078e3cff */
[----:B0-----:R-:W-:Y:S06]  /*f210*/  @!P0 BRA `(.L_x_325) ;  /* 0x0000000000cc8947 */ /* 0x001fec0003800000 */
.L_x_336:
[----:B------:R-:W-:Y:S01]  /*f220*/  IMAD R3, R28, 0x8, R3 ;  /* 0x000000081c037824 */ /* 0x000fe200078e0203 */
[----:B------:R-:W-:-:S07]  /*f230*/  SHF.L.U32 R0, R0, 0x1f, RZ ;  /* 0x0000001f00007819 */ /* 0x000fce00000006ff */
.L_x_326:
[----:B-1----:R1:W2:Y:S02]  /*f240*/  SYNCS.PHASECHK.TRANS64.TRYWAIT P0, [R3+URZ], R0 ;  /* 0x00000000030075a7 */ /* 0x0022a4000800017f */
[----:B--2---:R-:W-:Y:S05]  /*f250*/  @!P0 NANOSLEEP.SYNCS 0x989680 ;  /* 0x009896800000895d */ /* 0x004fea0003900000 */
[----:B------:R-:W2:Y:S02]  /*f260*/  @!P0 SYNCS.PHASECHK.TRANS64 P0, [R3+URZ], R0 ;  /* 0x00000000030085a7 */ /* 0x000ea4000800007f */
[----:B--2---:R-:W-:Y:S05]  /*f270*/  @!P0 BRA `(.L_x_326) ;  /* 0xfffffffc00f08947 */ /* 0x004fea000383ffff */
.L_x_323:
[----:B------:R-:W-:Y:S05]  /*f280*/  BSYNC B0 ;  /* 0x0000000000007941 */ /* 0x000fea0003800000 */
.L_x_322:
[----:B------:R-:W-:Y:S05]  /*f290*/  EXIT ;  /* 0x000000000000794d */ /* 0x000fea0003800000 */
.L_x_14:
[----:B------:R-:W-:Y:S02]  /*f2a0*/  IMAD.MOV.U32 R12, RZ, RZ, RZ ;  /* 0x000000ffff0c7224 */ /* 0x000fe400078e00ff */
[----:B------:R-:W-:Y:S02]  /*f2b0*/  IMAD.MOV.U32 R11, RZ, RZ, 0x1f ;  /* 0x0000001fff0b7424 */ /* 0x000fe400078e00ff */
[----:B------:R-:W-:-:S07]  /*f2c0*/  IMAD.MOV.U32 R15, RZ, RZ, -0x1 ;  /* 0xffffffffff0f7424 */ /* 0x000fce00078e00ff */
[----:B012--5:R-:W-:Y:S05]  /*f2d0*/  WARPSYNC.COLLECTIVE R15, `(.L_x_327) ;  /* 0x000000000f087348 */ /* 0x027fea0003c00000 */
[----:B------:R3:W4:Y:S02]  /*f2e0*/  SHFL.IDX P6, R14, R13, R12, R11 ;  /* 0x0000000c0d0e7389 */ /* 0x00072400000c000b */
[----:B012345:R-:W-:Y:S01]  /*f2f0*/  ENDCOLLECTIVE ;  /* 0x000000000000791b */ /* 0x03ffe20003800000 */
.L_x_327:
[----:B------:R-:W-:Y:S05]  /*f300*/  BRA `(.L_x_328) ;  /* 0xffffff1c00687947 */ /* 0x000fea000383ffff */
.L_x_18:
[----:B--2---:R2:W3:Y:S02]  /*f310*/  SYNCS.PHASECHK.TRANS64.TRYWAIT P1, [R4+URZ], R3 ;  /* 0x00000003040075a7 */ /* 0x0044e4000802017f */
[----:B---3--:R-:W-:Y:S05]  /*f320*/  @!P1 NANOSLEEP.SYNCS 0x989680 ;  /* 0x009896800000995d */ /* 0x008fea0003900000 */
[----:B------:R-:W3:Y:S02]  /*f330*/  @!P1 SYNCS.PHASECHK.TRANS64 P1, [R4+URZ], R3 ;  /* 0x00000003040095a7 */ /* 0x000ee4000802007f */
[----:B---3--:R-:W-:Y:S05]  /*f340*/  @!P1 BRA `(.L_x_18) ;  /* 0xfffffffc00f09947 */ /* 0x008fea000383ffff */
[----:B------:R-:W-:Y:S05]  /*f350*/  BRA `(.L_x_17) ;  /* 0xffffff1c00947947 */ /* 0x000fea000383ffff */
.L_x_23:
[----:B0-----:R0:W1:Y:S02]  /*f360*/  SYNCS.PHASECHK.TRANS64.TRYWAIT P1, [R6+URZ], R9 ;  /* 0x00000009060075a7 */ /* 0x001064000802017f */
[----:B-1----:R-:W-:Y:S05]  /*f370*/  @!P1 NANOSLEEP.SYNCS 0x989680 ;  /* 0x009896800000995d */ /* 0x002fea0003900000 */
[----:B------:R-:W1:Y:S02]  /*f380*/  @!P1 SYNCS.PHASECHK.TRANS64 P1, [R6+URZ], R9 ;  /* 0x00000009060095a7 */ /* 0x000e64000802007f */
[----:B-1----:R-:W-:Y:S05]  /*f390*/  @!P1 BRA `(.L_x_23) ;  /* 0xfffffffc00f09947 */ /* 0x002fea000383ffff */
[----:B------:R-:W-:Y:S05]  /*f3a0*/  BRA `(.L_x_22) ;  /* 0xffffff2c00dc7947 */ /* 0x000fea000383ffff */
.L_x_32:
[----:B-1----:R1:W2:Y:S02]  /*f3b0*/  SYNCS.PHASECHK.TRANS64.TRYWAIT P1, [R9+URZ], R12 ;  /* 0x0000000c090075a7 */ /* 0x0022a4000802017f */
[----:B--2---:R-:W-:Y:S05]  /*f3c0*/  @!P1 NANOSLEEP.SYNCS 0x989680 ;  /* 0x009896800000995d */ /* 0x004fea0003900000 */
[----:B------:R-:W2:Y:S02]  /*f3d0*/  @!P1 SYNCS.PHASECHK.TRANS64 P1, [R9+URZ], R12 ;  /* 0x0000000c090095a7 */ /* 0x000ea4000802007f */
[----:B--2---:R-:W-:Y:S05]  /*f3e0*/  @!P1 BRA `(.L_x_32) ;  /* 0xfffffffc00f09947 */ /* 0x004fea000383ffff */
[----:B------:R-:W-:Y:S05]  /*f3f0*/  BRA `(.L_x_31) ;  /* 0xffffff4000447947 */ /* 0x000fea000383ffff */
.L_x_308:
[----:B0-----:R0:W2:Y:S02]  /*f400*/  SYNCS.PHASECHK.TRANS64.TRYWAIT P0, [R7+URZ+0x10], R4 ;  /* 0x00001004070075a7 */ /* 0x0010a4000800017f */
[----:B--2---:R-:W-:Y:S05]  /*f410*/  @!P0 NANOSLEEP.SYNCS 0x989680 ;  /* 0x009896800000895d */ /* 0x004fea0003900000 */
[----:B------:R-:W2:Y:S02]  /*f420*/  @!P0 SYNCS.PHASECHK.TRANS64 P0, [R7+URZ+0x10], R4 ;  /* 0x00001004070085a7 */ /* 0x000ea4000800007f */
[----:B--2---:R-:W-:Y:S05]  /*f430*/  @!P0 BRA `(.L_x_308) ;  /* 0xfffffffc00f08947 */ /* 0x004fea000383ffff */
[----:B------:R-:W-:Y:S05]  /*f440*/  BRA `(.L_x_329) ;  /* 0xfffffff000787947 */ /* 0x000fea000383ffff */
.L_x_312:
[----:B------:R-:W-:Y:S01]  /*f450*/  BSSY B1, `(.L_x_330) ;  /* 0x0000006000017945 */ /* 0x000fe20003800000 */
[----:B------:R-:W-:-:S07]  /*f460*/  IMAD.MOV.U32 R15, RZ, RZ, -0x1 ;  /* 0xffffffffff0f7424 */ /* 0x000fce00078e00ff */
[----:B------:R-:W-:Y:S05]  /*f470*/  WARPSYNC.COLLECTIVE R15, `(.L_x_331) ;  /* 0x000000000f0c7348 */ /* 0x000fea0003c00000 */
[----:B------:R-:W-:Y:S02]  /*f480*/  ELECT P6, UR62, PT ;  /* 0x00000000003e782f */ /* 0x000fe400038c0000 */
[----:B------:R-:W-:Y:S01]  /*f490*/  MOV R14, UR62 ;  /* 0x0000003e000e7c02 */ /* 0x000fe20008000f00 */
[----:B------:R-:W-:Y:S10]  /*f4a0*/  ENDCOLLECTIVE ;  /* 0x000000000000791b */ /* 0x000ff40003800000 */
.L_x_331:
[----:B------:R-:W-:Y:S05]  /*f4b0*/  BSYNC B1 ;  /* 0x0000000000017941 */ /* 0x000fea0003800000 */
.L_x_330:
[----:B------:R-:W-:Y:S05]  /*f4c0*/  BRA `(.L_x_332) ;  /* 0xfffffff000947947 */ /* 0x000fea000383ffff */
.L_x_321:
[----:B------:R-:W-:Y:S01]  /*f4d0*/  BSSY B0, `(.L_x_333) ;  /* 0x0000006000007945 */ /* 0x000fe20003800000 */
[----:B------:R-:W-:-:S07]  /*f4e0*/  IMAD.MOV.U32 R15, RZ, RZ, -0x1 ;  /* 0xffffffffff0f7424 */ /* 0x000fce00078e00ff */
[----:B------:R-:W-:Y:S05]  /*f4f0*/  WARPSYNC.COLLECTIVE R15, `(.L_x_334) ;  /* 0x000000000f0c7348 */ /* 0x000fea0003c00000 */
[----:B------:R-:W-:Y:S02]  /*f500*/  ELECT P6, UR62, PT ;  /* 0x00000000003e782f */ /* 0x000fe400038c0000 */
[----:B------:R-:W-:Y:S01]  /*f510*/  MOV R14, UR62 ;  /* 0x0000003e000e7c02 */ /* 0x000fe20008000f00 */
[----:B------:R-:W-:Y:S10]  /*f520*/  ENDCOLLECTIVE ;  /* 0x000000000000791b */ /* 0x000ff40003800000 */
.L_x_334:
[----:B------:R-:W-:Y:S05]  /*f530*/  BSYNC B0 ;  /* 0x0000000000007941 */ /* 0x000fea0003800000 */
.L_x_333:
[----:B------:R-:W-:Y:S05]  /*f540*/  BRA `(.L_x_335) ;  /* 0xfffffff800e87947 */ /* 0x000fea000383ffff */
.L_x_325:
[----:B0-----:R0:W1:Y:S02]  /*f550*/  SYNCS.PHASECHK.TRANS64.TRYWAIT P0, [R5+URZ], R2 ;  /* 0x00000002050075a7 */ /* 0x001064000800017f */
[----:B-1----:R-:W-:Y:S05]  /*f560*/  @!P0 NANOSLEEP.SYNCS 0x989680 ;  /* 0x009896800000895d */ /* 0x002fea0003900000 */
[----:B------:R-:W1:Y:S02]  /*f570*/  @!P0 SYNCS.PHASECHK.TRANS64 P0, [R5+URZ], R2 ;  /* 0x00000002050085a7 */ /* 0x000e64000800007f */
[----:B-1----:R-:W-:Y:S05]  /*f580*/  @!P0 BRA `(.L_x_325) ;  /* 0xfffffffc00f08947 */ /* 0x002fea000383ffff */
[----:B------:R-:W-:Y:S05]  /*f590*/  BRA `(.L_x_336) ;  /* 0xfffffffc00207947 */ /* 0x000fea000383ffff */
.L_x_337:
[----:B------:R-:W-:-:S00]  /*f5a0*/  BRA `(.L_x_337) ;  /* 0xfffffffc00fc7947 */ /* 0x000fc0000383ffff */
[----:B------:R-:W-:-:S00]  /*f5b0*/  NOP ;  /* 0x0000000000007918 */ /* 0x000fc00000000000 */
        /* <DEDUP_REMOVED lines=12> */
.L_x_338:


//--------------------- .nv.global.init           --------------------------
	.section	.nv.global.init,"aw",@progbits
.nv.global.init:
	.type		$str$24,@object
	.size		$str$24,($str$25 - $str$24)
$str$24:
        /*0000*/ 	.byte	0x28, 0x61, 0x64, 0x64, 0x72, 0x65, 0x73, 0x73, 0x20, 0x26, 0x20, 0x6d, 0x61, 0x73, 0x6b, 0x29
        /*0010*/ 	.byte	0x20, 0x3d, 0x3d, 0x20, 0x30, 0x00
	.type		$str$25,@object
	.size		$str$25,(__unnamed_2 - $str$25)
$str$25:
        /*0016*/ 	.byte	0x2f, 0x74, 0x6d, 0x70, 0x2f, 0x63, 0x75, 0x74, 0x6c, 0x61, 0x73, 0x73, 0x5f, 0x73, 0x77, 0x65
        /*0026*/ 	.byte	0x65, 0x70, 0x5f, 0x73, 0x72, 0x63, 0x2f, 0x69, 0x6e, 0x63, 0x6c, 0x75, 0x64, 0x65, 0x2f, 0x63
        /*0036*/ 	.byte	0x75, 0x74, 0x65, 0x2f, 0x70, 0x6f, 0x69, 0x6e, 0x74, 0x65, 0x72, 0x5f, 0x66, 0x6c, 0x61, 0x67
        /*0046*/ 	.byte	0x67, 0x65, 0x64, 0x2e, 0x68, 0x70, 0x70, 0x00
	.type		__unnamed_2,@object
	.size		__unnamed_2,(__unnamed_1 - __unnamed_2)
__unnamed_2:
        /*004e*/ 	.byte	0x61, 0x75, 0x74, 0x6f, 0x20, 0x63, 0x75, 0x74, 0x65, 0x3a, 0x3a, 0x61, 0x73, 0x5f, 0x70, 0x6f
        /* <DEDUP_REMOVED lines=28> */
        /*021e*/ 	.byte	0x26, 0x5d, 0x00
	.type		__unnamed_1,@object
	.size		__unnamed_1,(.L_0 - __unnamed_1)
__unnamed_1:
        /* <DEDUP_REMOVED lines=29> */
        /*03f1*/ 	.byte	0x20, 0x26, 0x5d, 0x00
.L_0:


//--------------------- .nv.shared._ZN7cutlass13device_kernelINS_4gemm6kernel13GemmUniversalIN4cute5tupleIJiiiiEEENS1_10collective13CollectiveMmaINS1_49MainloopSm90TmaGmmaRmemAWarpSpecializedMixedInputILi2ENS5_IJNS4_1CILi1EEESB_SB_EEENS1_35KernelTmaWarpSpecializedCooperativeEEENS5_IJNSA_ILi128EEENSA_ILi256EEESF_EEENS5_IJNS_12float_e4m3_tEEEENS5_IJlSB_lEEENS_10bfloat16_tESK_NS4_8TiledMMAINS4_8MMA_AtomIJNS4_4SM904GMMA28MMA_64x256x16_F32BF16BF16_RSILNSP_5MajorE0ELSR_0ELNSP_7ScaleInE1ELSS_1EEEEEENS4_6LayoutINS5_IJNSA_ILi2EEESB_SB_EEENS5_IJSB_NSA_ILi0EEESY_EEEEENS5_IJNS4_10UnderscoreES11_S11_EEEEENS4_13SM90_TMA_LOADENS4_14ComposedLayoutINS4_7SwizzleILi3ELi4ELi3EEENS4_18smem_ptr_flag_bitsILi8EEENSV_INS5_IJNSA_ILi8EEESF_EEENS5_IJSF_SB_EEEEEEENS4_9Copy_AtomIJNS4_39AutoVectorizingCopyWithAssumedAlignmentILi128EEESI_EEENS4_8identityES14_NS15_IS17_NS18_ILi16EEENSV_INS5_IJS1A_NSA_ILi64EEEEEENS5_IJS1L_SB_EEEEEEEvS1J_EENS_8epilogue10collective6detail29Sm90TmaWarpSpecializedAdapterINS1S_15DefaultEpilogueISI_SK_SK_NS1R_6thread17LinearCombinationISI_Li1EffLNS1W_9ScaleType4KindE0ELNS_15FloatRoundStyleE2ESI_EENS1_15EpilogueDefaultEEEEEvvEEEEvNT_6ParamsE --------------------------
	.section	.nv.shared._ZN7cutlass13device_kernelINS_4gemm6kernel13GemmUniversalIN4cute5tupleIJiiiiEEENS1_10collective13CollectiveMmaINS1_49MainloopSm90TmaGmmaRmemAWarpSpecializedMixedInputILi2ENS5_IJNS4_1CILi1EEESB_SB_EEENS1_35KernelTmaWarpSpecializedCooperativeEEENS5_IJNSA_ILi128EEENSA_ILi256EEESF_EEENS5_IJNS_12float_e4m3_tEEEENS5_IJlSB_lEEENS_10bfloat16_tESK_NS4_8TiledMMAINS4_8MMA_AtomIJNS4_4SM904GMMA28MMA_64x256x16_F32BF16BF16_RSILNSP_5MajorE0ELSR_0ELNSP_7ScaleInE1ELSS_1EEEEEENS4_6LayoutINS5_IJNSA_ILi2EEESB_SB_EEENS5_IJSB_NSA_ILi0EEESY_EEEEENS5_IJNS4_10UnderscoreES11_S11_EEEEENS4_13SM90_TMA_LOADENS4_14ComposedLayoutINS4_7SwizzleILi3ELi4ELi3EEENS4_18smem_ptr_flag_bitsILi8EEENSV_INS5_IJNSA_ILi8EEESF_EEENS5_IJSF_SB_EEEEEEENS4_9Copy_AtomIJNS4_39AutoVectorizingCopyWithAssumedAlignmentILi128EEESI_EEENS4_8identityES14_NS15_IS17_NS18_ILi16EEENSV_INS5_IJS1A_NSA_ILi64EEEEEENS5_IJS1L_SB_EEEEEEEvS1J_EENS_8epilogue10collective6detail29Sm90TmaWarpSpecializedAdapterINS1S_15DefaultEpilogueISI_SK_SK_NS1R_6thread17LinearCombinationISI_Li1EffLNS1W_9ScaleType4KindE0ELNS_15FloatRoundStyleE2ESI_EENS1_15EpilogueDefaultEEEEEvvEEEEvNT_6ParamsE,"aw",@nobits
	.sectionflags	@""
	.align	16
	.zero		1024


//--------------------- .nv.shared.reserved.0     --------------------------
	.section	.nv.shared.reserved.0,"aw",@nobits
	.weak		__nv_reservedSMEM_offset_0_alias
	.size		__nv_reservedSMEM_offset_0_alias, 0, 0
	.other		__nv_reservedSMEM_offset_0_alias,@"STO_CUDA_RESERVED_SHARED STV_DEFAULT"
__nv_reservedSMEM_offset_0_alias:
	.zero		0


//--------------------- .nv.global                --------------------------
	.section	.nv.global,"aw",@nobits
.nv.global:
	.type		_ZN40_INTERNAL_b1667afc_4_k_cu_4d414b52_288044cute1_E,@object
	.size		_ZN40_INTERNAL_b1667afc_4_k_cu_4d414b52_288044cute1_E,(_ZN40_INTERNAL_b1667afc_4_k_cu_4d414b52_288044cuda3std3__45__cpo6cbeginE - _ZN40_INTERNAL_b1667afc_4_k_cu_4d414b52_288044cute1_E)
_ZN40_INTERNAL_b1667afc_4_k_cu_4d414b52_288044cute1_E:
	.zero		1
	.type		_ZN40_INTERNAL_b1667afc_4_k_cu_4d414b52_288044cuda3std3__45__cpo6cbeginE,@object
	.size		_ZN40_INTERNAL_b1667afc_4_k_cu_4d414b52_288044cuda3std3__45__cpo6cbeginE,(_ZN40_INTERNAL_b1667afc_4_k_cu_4d414b52_288044cuda3std3__48in_placeE - _ZN40_INTERNAL_b1667afc_4_k_cu_4d414b52_288044cuda3std3__45__cpo6cbeginE)
_ZN40_INTERNAL_b1667afc_4_k_cu_4d414b52_288044cuda3std3__45__cpo6cbeginE:
	.zero		1
	.type		_ZN40_INTERNAL_b1667afc_4_k_cu_4d414b52_288044cuda3std3__48in_placeE,@object
	.size		_ZN40_INTERNAL_b1667afc_4_k_cu_4d414b52_288044cuda3std3__48in_placeE,(_ZN40_INTERNAL_b1667afc_4_k_cu_4d414b52_288044cuda3std6ranges3__45__cpo9iter_moveE - _ZN40_INTERNAL_b1667afc_4_k_cu_4d414b52_288044cuda3std3__48in_placeE)
_ZN40_INTERNAL_b1667afc_4_k_cu_4d414b52_288044cuda3std3__48in_placeE:
	.zero		1
	.type		_ZN40_INTERNAL_b1667afc_4_k_cu_4d414b52_288044cuda3std6ranges3__45__cpo9iter_moveE,@object
	.size		_ZN40_INTERNAL_b1667afc_4_k_cu_4d414b52_288044cuda3std6ranges3__45__cpo9iter_moveE,(_ZN40_INTERNAL_b1667afc_4_k_cu_4d414b52_288044cuda3std3__45__cpo5beginE - _ZN40_INTERNAL_b1667afc_4_k_cu_4d414b52_288044cuda3std6ranges3__45__cpo9iter_moveE)
_ZN40_INTERNAL_b1667afc_4_k_cu_4d414b52_288044cuda3std6ranges3__45__cpo9iter_moveE:
	.zero		1
	.type		_ZN40_INTERNAL_b1667afc_4_k_cu_4d414b52_288044cuda3std3__45__cpo5beginE,@object
	.size		_ZN40_INTERNAL_b1667afc_4_k_cu_4d414b52_288044cuda3std3__45__cpo5beginE,(_ZN40_INTERNAL_b1667afc_4_k_cu_4d414b52_288044cuda3std3__442_GLOBAL__N__b1667afc_4_k_cu_4d414b52_288046ignoreE - _ZN40_INTERNAL_b1667afc_4_k_cu_4d414b52_288044cuda3std3__45__cpo5beginE)
_ZN40_INTERNAL_b1667afc_4_k_cu_4d414b52_288044cuda3std3__45__cpo5beginE:
	.zero		1
	.type		_ZN40_INTERNAL_b1667afc_4_k_cu_4d414b52_288044cuda3std3__442_GLOBAL__N__b1667afc_4_k_cu_4d414b52_288046ignoreE,@object
	.size		_ZN40_INTERNAL_b1667afc_4_k_cu_4d414b52_288044cuda3std3__442_GLOBAL__N__b1667afc_4_k_cu_4d414b52_288046ignoreE,(_ZN40_INTERNAL_b1667afc_4_k_cu_4d414b52_288044cute7productE - _ZN40_INTERNAL_b1667afc_4_k_cu_4d414b52_288044cuda3std3__442_GLOBAL__N__b1667afc_4_k_cu_4d414b52_288046ignoreE)
_ZN40_INTERNAL_b1667afc_4_k_cu_4d414b52_288044cuda3std3__442_GLOBAL__N__b1667afc_4_k_cu_4d414b52_288046ignoreE:
	.zero		1
	.type		_ZN40_INTERNAL_b1667afc_4_k_cu_4d414b52_288044cute7productE,@object
	.size		_ZN40_INTERNAL_b1667afc_4_k_cu_4d414b52_288044cute7productE,(_ZN40_INTERNAL_b1667afc_4_k_cu_4d414b52_288044cuda3std3__45__cpo3endE - _ZN40_INTERNAL_b1667afc_4_k_cu_4d414b52_288044cute7productE)
_ZN40_INTERNAL_b1667afc_4_k_cu_4d414b52_288044cute7productE:
	.zero		1
	.type		_ZN40_INTERNAL_b1667afc_4_k_cu_4d414b52_288044cuda3std3__45__cpo3endE,@object
	.size		_ZN40_INTERNAL_b1667afc_4_k_cu_4d414b52_288044cuda3std3__45__cpo3endE,(_ZN40_INTERNAL_b1667afc_4_k_cu_4d414b52_288044cuda3std3__419piecewise_constructE - _ZN40_INTERNAL_b1667afc_4_k_cu_4d414b52_288044cuda3std3__45__cpo3endE)
_ZN40_INTERNAL_b1667afc_4_k_cu_4d414b52_288044cuda3std3__45__cpo3endE:
	.zero		1
	.type		_ZN40_INTERNAL_b1667afc_4_k_cu_4d414b52_288044cuda3std3__419piecewise_constructE,@object
	.size		_ZN40_INTERNAL_b1667afc_4_k_cu_4d414b52_288044cuda3std3__419piecewise_constructE,(_ZN40_INTERNAL_b1667afc_4_k_cu_4d414b52_288044cuda3std3__45__cpo4cendE - _ZN40_INTERNAL_b1667afc_4_k_cu_4d414b52_288044cuda3std3__419piecewise_constructE)
_ZN40_INTERNAL_b1667afc_4_k_cu_4d414b52_288044cuda3std3__419piecewise_constructE:
	.zero		1
	.type		_ZN40_INTERNAL_b1667afc_4_k_cu_4d414b52_288044cuda3std3__45__cpo4cendE,@object
	.size		_ZN40_INTERNAL_b1667afc_4_k_cu_4d414b52_288044cuda3std3__45__cpo4cendE,(_ZN40_INTERNAL_b1667afc_4_k_cu_4d414b52_288044cuda3std6ranges3__45__cpo4swapE - _ZN40_INTERNAL_b1667afc_4_k_cu_4d414b52_288044cuda3std3__45__cpo4cendE)
_ZN40_INTERNAL_b1667afc_4_k_cu_4d414b52_288044cuda3std3__45__cpo4cendE:
	.zero		1
	.type		_ZN40_INTERNAL_b1667afc_4_k_cu_4d414b52_288044cuda3std6ranges3__45__cpo4swapE,@object
	.size		_ZN40_INTERNAL_b1667afc_4_k_cu_4d414b52_288044cuda3std6ranges3__45__cpo4swapE,(.L_9 - _ZN40_INTERNAL_b1667afc_4_k_cu_4d414b52_288044cuda3std6ranges3__45__cpo4swapE)
_ZN40_INTERNAL_b1667afc_4_k_cu_4d414b52_288044cuda3std6ranges3__45__cpo4swapE:
	.zero		1
.L_9:


//--------------------- .nv.constant0._ZN7cutlass13device_kernelINS_4gemm6kernel13GemmUniversalIN4cute5tupleIJiiiiEEENS1_10collective13CollectiveMmaINS1_49MainloopSm90TmaGmmaRmemAWarpSpecializedMixedInputILi2ENS5_IJNS4_1CILi1EEESB_SB_EEENS1_35KernelTmaWarpSpecializedCooperativeEEENS5_IJNSA_ILi128EEENSA_ILi256EEESF_EEENS5_IJNS_12float_e4m3_tEEEENS5_IJlSB_lEEENS_10bfloat16_tESK_NS4_8TiledMMAINS4_8MMA_AtomIJNS4_4SM904GMMA28MMA_64x256x16_F32BF16BF16_RSILNSP_5MajorE0ELSR_0ELNSP_7ScaleInE1ELSS_1EEEEEENS4_6LayoutINS5_IJNSA_ILi2EEESB_SB_EEENS5_IJSB_NSA_ILi0EEESY_EEEEENS5_IJNS4_10UnderscoreES11_S11_EEEEENS4_13SM90_TMA_LOADENS4_14ComposedLayoutINS4_7SwizzleILi3ELi4ELi3EEENS4_18smem_ptr_flag_bitsILi8EEENSV_INS5_IJNSA_ILi8EEESF_EEENS5_IJSF_SB_EEEEEEENS4_9Copy_AtomIJNS4_39AutoVectorizingCopyWithAssumedAlignmentILi128EEESI_EEENS4_8identityES14_NS15_IS17_NS18_ILi16EEENSV_INS5_IJS1A_NSA_ILi64EEEEEENS5_IJS1L_SB_EEEEEEEvS1J_EENS_8epilogue10collective6detail29Sm90TmaWarpSpecializedAdapterINS1S_15DefaultEpilogueISI_SK_SK_NS1R_6thread17LinearCombinationISI_Li1EffLNS1W_9ScaleType4KindE0ELNS_15FloatRoundStyleE2ESI_EENS1_15EpilogueDefaultEEEEEvvEEEEvNT_6ParamsE --------------------------
	.section	.nv.constant0._ZN7cutlass13device_kernelINS_4gemm6kernel13GemmUniversalIN4cute5tupleIJiiiiEEENS1_10collective13CollectiveMmaINS1_49MainloopSm90TmaGmmaRmemAWarpSpecializedMixedInputILi2ENS5_IJNS4_1CILi1EEESB_SB_EEENS1_35KernelTmaWarpSpecializedCooperativeEEENS5_IJNSA_ILi128EEENSA_ILi256EEESF_EEENS5_IJNS_12float_e4m3_tEEEENS5_IJlSB_lEEENS_10bfloat16_tESK_NS4_8TiledMMAINS4_8MMA_AtomIJNS4_4SM904GMMA28MMA_64x256x16_F32BF16BF16_RSILNSP_5MajorE0ELSR_0ELNSP_7ScaleInE1ELSS_1EEEEEENS4_6LayoutINS5_IJNSA_ILi2EEESB_SB_EEENS5_IJSB_NSA_ILi0EEESY_EEEEENS5_IJNS4_10UnderscoreES11_S11_EEEEENS4_13SM90_TMA_LOADENS4_14ComposedLayoutINS4_7SwizzleILi3ELi4ELi3EEENS4_18smem_ptr_flag_bitsILi8EEENSV_INS5_IJNSA_ILi8EEESF_EEENS5_IJSF_SB_EEEEEEENS4_9Copy_AtomIJNS4_39AutoVectorizingCopyWithAssumedAlignmentILi128EEESI_EEENS4_8identityES14_NS15_IS17_NS18_ILi16EEENSV_INS5_IJS1A_NSA_ILi64EEEEEENS5_IJS1L_SB_EEEEEEEvS1J_EENS_8epilogue10collective6detail29Sm90TmaWarpSpecializedAdapterINS1S_15DefaultEpilogueISI_SK_SK_NS1R_6thread17LinearCombinationISI_Li1EffLNS1W_9ScaleType4KindE0ELNS_15FloatRoundStyleE2ESI_EENS1_15EpilogueDefaultEEEEEvvEEEEvNT_6ParamsE,"a",@progbits
	.sectionflags	@""
	.align	4
.nv.constant0._ZN7cutlass13device_kernelINS_4gemm6kernel13GemmUniversalIN4cute5tupleIJiiiiEEENS1_10collective13CollectiveMmaINS1_49MainloopSm90TmaGmmaRmemAWarpSpecializedMixedInputILi2ENS5_IJNS4_1CILi1EEESB_SB_EEENS1_35KernelTmaWarpSpecializedCooperativeEEENS5_IJNSA_ILi128EEENSA_ILi256EEESF_EEENS5_IJNS_12float_e4m3_tEEEENS5_IJlSB_lEEENS_10bfloat16_tESK_NS4_8TiledMMAINS4_8MMA_AtomIJNS4_4SM904GMMA28MMA_64x256x16_F32BF16BF16_RSILNSP_5MajorE0ELSR_0ELNSP_7ScaleInE1ELSS_1EEEEEENS4_6LayoutINS5_IJNSA_ILi2EEESB_SB_EEENS5_IJSB_NSA_ILi0EEESY_EEEEENS5_IJNS4_10UnderscoreES11_S11_EEEEENS4_13SM90_TMA_LOADENS4_14ComposedLayoutINS4_7SwizzleILi3ELi4ELi3EEENS4_18smem_ptr_flag_bitsILi8EEENSV_INS5_IJNSA_ILi8EEESF_EEENS5_IJSF_SB_EEEEEEENS4_9Copy_AtomIJNS4_39AutoVectorizingCopyWithAssumedAlignmentILi128EEESI_EEENS4_8identityES14_NS15_IS17_NS18_ILi16EEENSV_INS5_IJS1A_NSA_ILi64EEEEEENS5_IJS1L_SB_EEEEEEEvS1J_EENS_8epilogue10collective6detail29Sm90TmaWarpSpecializedAdapterINS1S_15DefaultEpilogueISI_SK_SK_NS1R_6thread17LinearCombinationISI_Li1EffLNS1W_9ScaleType4KindE0ELNS_15FloatRoundStyleE2ESI_EENS1_15EpilogueDefaultEEEEEvvEEEEvNT_6ParamsE:
	.zero		2176


//--------------------- SYMBOLS --------------------------

	.type		.nv.reservedSmem.offset0,@object
	.size		.nv.reservedSmem.offset0,0x4
	.type		__assertfail,@function
